//
// Generated by NVIDIA NVVM Compiler
//
// Compiler Build ID: CL-36424714
// Cuda compilation tools, release 13.0, V13.0.88
// Based on NVVM 20.0.0
//

.version 9.0
.target sm_100
.address_size 64

	// .globl	_Z19compute_dual_kernelPKdS0_S0_PdPKbi
// _ZZ19compute_dual_kernelPKdS0_S0_PdPKbiE8residual has been demoted
// _ZZ20find_max_dual_kernelPKdPiPdPbidE7max_val has been demoted
// _ZZ28build_reduced_systems_kernelPKdS0_PKbPdS3_PiS4_iE12active_count has been demoted
// _ZZ28build_reduced_systems_kernelPKdS0_PKbPdS3_PiS4_iE9local_map has been demoted
// _ZZ18line_search_kernelPdPKdPbPKbidE9alpha_min has been demoted

.visible .entry _Z19compute_dual_kernelPKdS0_S0_PdPKbi(
	.param .u64 .ptr .align 1 _Z19compute_dual_kernelPKdS0_S0_PdPKbi_param_0,
	.param .u64 .ptr .align 1 _Z19compute_dual_kernelPKdS0_S0_PdPKbi_param_1,
	.param .u64 .ptr .align 1 _Z19compute_dual_kernelPKdS0_S0_PdPKbi_param_2,
	.param .u64 .ptr .align 1 _Z19compute_dual_kernelPKdS0_S0_PdPKbi_param_3,
	.param .u64 .ptr .align 1 _Z19compute_dual_kernelPKdS0_S0_PdPKbi_param_4,
	.param .u32 _Z19compute_dual_kernelPKdS0_S0_PdPKbi_param_5
)
{
	.reg .pred 	%p<5>;
	.reg .b16 	%rs<2>;
	.reg .b32 	%r<12>;
	.reg .b64 	%rd<29>;
	.reg .b64 	%fd<63>;
	// demoted variable
	.shared .align 8 .b8 _ZZ19compute_dual_kernelPKdS0_S0_PdPKbiE8residual[80];
	ld.param.u64 	%rd4, [_Z19compute_dual_kernelPKdS0_S0_PdPKbi_param_0];
	ld.param.u64 	%rd5, [_Z19compute_dual_kernelPKdS0_S0_PdPKbi_param_1];
	ld.param.u64 	%rd6, [_Z19compute_dual_kernelPKdS0_S0_PdPKbi_param_2];
	ld.param.u64 	%rd7, [_Z19compute_dual_kernelPKdS0_S0_PdPKbi_param_3];
	ld.param.u64 	%rd8, [_Z19compute_dual_kernelPKdS0_S0_PdPKbi_param_4];
	ld.param.u32 	%r4, [_Z19compute_dual_kernelPKdS0_S0_PdPKbi_param_5];
	mov.u32 	%r1, %ctaid.x;
	setp.ge.s32 	%p1, %r1, %r4;
	@%p1 bra 	$L__BB0_7;
	cvta.to.global.u64 	%rd1, %rd7;
	cvta.to.global.u64 	%rd9, %rd4;
	mov.u32 	%r2, %tid.x;
	mul.lo.s32 	%r5, %r1, 100;
	mul.wide.u32 	%rd10, %r5, 8;
	add.s64 	%rd2, %rd9, %rd10;
	mul.lo.s32 	%r3, %r1, 10;
	setp.gt.u32 	%p2, %r2, 9;
	@%p2 bra 	$L__BB0_3;
	mul.lo.s32 	%r6, %r2, 10;
	mul.wide.u32 	%rd11, %r6, 8;
	add.s64 	%rd12, %rd2, %rd11;
	ld.global.f64 	%fd1, [%rd12];
	cvta.to.global.u64 	%rd13, %rd6;
	mul.wide.u32 	%rd14, %r3, 8;
	add.s64 	%rd15, %rd13, %rd14;
	ld.global.f64 	%fd2, [%rd15];
	fma.rn.f64 	%fd3, %fd1, %fd2, 0d0000000000000000;
	ld.global.f64 	%fd4, [%rd12+8];
	ld.global.f64 	%fd5, [%rd15+8];
	fma.rn.f64 	%fd6, %fd4, %fd5, %fd3;
	ld.global.f64 	%fd7, [%rd12+16];
	ld.global.f64 	%fd8, [%rd15+16];
	fma.rn.f64 	%fd9, %fd7, %fd8, %fd6;
	ld.global.f64 	%fd10, [%rd12+24];
	ld.global.f64 	%fd11, [%rd15+24];
	fma.rn.f64 	%fd12, %fd10, %fd11, %fd9;
	ld.global.f64 	%fd13, [%rd12+32];
	ld.global.f64 	%fd14, [%rd15+32];
	fma.rn.f64 	%fd15, %fd13, %fd14, %fd12;
	ld.global.f64 	%fd16, [%rd12+40];
	ld.global.f64 	%fd17, [%rd15+40];
	fma.rn.f64 	%fd18, %fd16, %fd17, %fd15;
	ld.global.f64 	%fd19, [%rd12+48];
	ld.global.f64 	%fd20, [%rd15+48];
	fma.rn.f64 	%fd21, %fd19, %fd20, %fd18;
	ld.global.f64 	%fd22, [%rd12+56];
	ld.global.f64 	%fd23, [%rd15+56];
	fma.rn.f64 	%fd24, %fd22, %fd23, %fd21;
	ld.global.f64 	%fd25, [%rd12+64];
	ld.global.f64 	%fd26, [%rd15+64];
	fma.rn.f64 	%fd27, %fd25, %fd26, %fd24;
	ld.global.f64 	%fd28, [%rd12+72];
	ld.global.f64 	%fd29, [%rd15+72];
	fma.rn.f64 	%fd30, %fd28, %fd29, %fd27;
	add.s32 	%r7, %r3, %r2;
	cvta.to.global.u64 	%rd16, %rd5;
	mul.wide.u32 	%rd17, %r7, 8;
	add.s64 	%rd18, %rd16, %rd17;
	ld.global.f64 	%fd31, [%rd18];
	sub.f64 	%fd32, %fd31, %fd30;
	shl.b32 	%r8, %r2, 3;
	mov.u32 	%r9, _ZZ19compute_dual_kernelPKdS0_S0_PdPKbiE8residual;
	add.s32 	%r10, %r9, %r8;
	st.shared.f64 	[%r10], %fd32;
$L__BB0_3:
	setp.gt.u32 	%p3, %r2, 9;
	bar.sync 	0;
	@%p3 bra 	$L__BB0_7;
	mul.wide.u32 	%rd19, %r3, 8;
	add.s64 	%rd3, %rd1, %rd19;
	add.s32 	%r11, %r3, %r2;
	cvt.u64.u32 	%rd20, %r11;
	cvta.to.global.u64 	%rd21, %rd8;
	add.s64 	%rd22, %rd21, %rd20;
	ld.global.u8 	%rs1, [%rd22];
	setp.ne.s16 	%p4, %rs1, 0;
	@%p4 bra 	$L__BB0_6;
	mul.wide.u32 	%rd26, %r2, 8;
	add.s64 	%rd27, %rd2, %rd26;
	ld.global.f64 	%fd33, [%rd27];
	ld.shared.f64 	%fd34, [_ZZ19compute_dual_kernelPKdS0_S0_PdPKbiE8residual];
	fma.rn.f64 	%fd35, %fd33, %fd34, 0d0000000000000000;
	ld.global.f64 	%fd36, [%rd27+80];
	ld.shared.f64 	%fd37, [_ZZ19compute_dual_kernelPKdS0_S0_PdPKbiE8residual+8];
	fma.rn.f64 	%fd38, %fd36, %fd37, %fd35;
	ld.global.f64 	%fd39, [%rd27+160];
	ld.shared.f64 	%fd40, [_ZZ19compute_dual_kernelPKdS0_S0_PdPKbiE8residual+16];
	fma.rn.f64 	%fd41, %fd39, %fd40, %fd38;
	ld.global.f64 	%fd42, [%rd27+240];
	ld.shared.f64 	%fd43, [_ZZ19compute_dual_kernelPKdS0_S0_PdPKbiE8residual+24];
	fma.rn.f64 	%fd44, %fd42, %fd43, %fd41;
	ld.global.f64 	%fd45, [%rd27+320];
	ld.shared.f64 	%fd46, [_ZZ19compute_dual_kernelPKdS0_S0_PdPKbiE8residual+32];
	fma.rn.f64 	%fd47, %fd45, %fd46, %fd44;
	ld.global.f64 	%fd48, [%rd27+400];
	ld.shared.f64 	%fd49, [_ZZ19compute_dual_kernelPKdS0_S0_PdPKbiE8residual+40];
	fma.rn.f64 	%fd50, %fd48, %fd49, %fd47;
	ld.global.f64 	%fd51, [%rd27+480];
	ld.shared.f64 	%fd52, [_ZZ19compute_dual_kernelPKdS0_S0_PdPKbiE8residual+48];
	fma.rn.f64 	%fd53, %fd51, %fd52, %fd50;
	ld.global.f64 	%fd54, [%rd27+560];
	ld.shared.f64 	%fd55, [_ZZ19compute_dual_kernelPKdS0_S0_PdPKbiE8residual+56];
	fma.rn.f64 	%fd56, %fd54, %fd55, %fd53;
	ld.global.f64 	%fd57, [%rd27+640];
	ld.shared.f64 	%fd58, [_ZZ19compute_dual_kernelPKdS0_S0_PdPKbiE8residual+64];
	fma.rn.f64 	%fd59, %fd57, %fd58, %fd56;
	ld.global.f64 	%fd60, [%rd27+720];
	ld.shared.f64 	%fd61, [_ZZ19compute_dual_kernelPKdS0_S0_PdPKbiE8residual+72];
	fma.rn.f64 	%fd62, %fd60, %fd61, %fd59;
	add.s64 	%rd28, %rd3, %rd26;
	st.global.f64 	[%rd28], %fd62;
	bra.uni 	$L__BB0_7;
$L__BB0_6:
	mul.wide.u32 	%rd23, %r2, 8;
	add.s64 	%rd24, %rd3, %rd23;
	mov.b64 	%rd25, -4503599627370497;
	st.global.u64 	[%rd24], %rd25;
$L__BB0_7:
	ret;

}
	// .globl	_Z20find_max_dual_kernelPKdPiPdPbid
.visible .entry _Z20find_max_dual_kernelPKdPiPdPbid(
	.param .u64 .ptr .align 1 _Z20find_max_dual_kernelPKdPiPdPbid_param_0,
	.param .u64 .ptr .align 1 _Z20find_max_dual_kernelPKdPiPdPbid_param_1,
	.param .u64 .ptr .align 1 _Z20find_max_dual_kernelPKdPiPdPbid_param_2,
	.param .u64 .ptr .align 1 _Z20find_max_dual_kernelPKdPiPdPbid_param_3,
	.param .u32 _Z20find_max_dual_kernelPKdPiPdPbid_param_4,
	.param .f64 _Z20find_max_dual_kernelPKdPiPdPbid_param_5
)
{
	.reg .pred 	%p<26>;
	.reg .b16 	%rs<2>;
	.reg .b32 	%r<39>;
	.reg .b64 	%rd<17>;
	.reg .b64 	%fd<19>;
	// demoted variable
	.shared .align 8 .f64 _ZZ20find_max_dual_kernelPKdPiPdPbidE7max_val;
	ld.param.u64 	%rd1, [_Z20find_max_dual_kernelPKdPiPdPbid_param_0];
	ld.param.u64 	%rd2, [_Z20find_max_dual_kernelPKdPiPdPbid_param_1];
	ld.param.u64 	%rd3, [_Z20find_max_dual_kernelPKdPiPdPbid_param_2];
	ld.param.u64 	%rd4, [_Z20find_max_dual_kernelPKdPiPdPbid_param_3];
	ld.param.u32 	%r5, [_Z20find_max_dual_kernelPKdPiPdPbid_param_4];
	ld.param.f64 	%fd4, [_Z20find_max_dual_kernelPKdPiPdPbid_param_5];
	mov.u32 	%r1, %ctaid.x;
	setp.ge.s32 	%p1, %r1, %r5;
	mov.f64 	%fd18, 0dFFEFFFFFFFFFFFFF;
	@%p1 bra 	$L__BB1_6;
	mov.u32 	%r2, %tid.x;
	setp.gt.u32 	%p2, %r2, 9;
	mov.b32 	%r38, -1;
	@%p2 bra 	$L__BB1_4;
	cvta.to.global.u64 	%rd5, %rd1;
	mad.lo.s32 	%r8, %r1, 10, %r2;
	mul.wide.u32 	%rd6, %r8, 8;
	add.s64 	%rd7, %rd5, %rd6;
	ld.global.f64 	%fd1, [%rd7];
	setp.leu.f64 	%p3, %fd1, 0dFFEFFFFFFFFFFFFF;
	@%p3 bra 	$L__BB1_4;
	mov.f64 	%fd18, %fd1;
	mov.u32 	%r38, %r2;
$L__BB1_4:
	// begin inline asm
	mov.b64 {%r9,%r10}, %fd18;
	// end inline asm
	shfl.sync.down.b32	%r12|%p4, %r10, 16, 31, -1;
	shfl.sync.down.b32	%r11|%p5, %r9, 16, 31, -1;
	// begin inline asm
	mov.b64 %fd8, {%r11,%r12};
	// end inline asm
	shfl.sync.down.b32	%r29|%p6, %r38, 16, 31, -1;
	setp.gt.f64 	%p7, %fd8, %fd18;
	selp.f64 	%fd9, %fd8, %fd18, %p7;
	selp.b32 	%r30, %r29, %r38, %p7;
	// begin inline asm
	mov.b64 {%r13,%r14}, %fd9;
	// end inline asm
	shfl.sync.down.b32	%r16|%p8, %r14, 8, 31, -1;
	shfl.sync.down.b32	%r15|%p9, %r13, 8, 31, -1;
	// begin inline asm
	mov.b64 %fd10, {%r15,%r16};
	// end inline asm
	shfl.sync.down.b32	%r31|%p10, %r30, 8, 31, -1;
	setp.gt.f64 	%p11, %fd10, %fd9;
	selp.f64 	%fd11, %fd10, %fd9, %p11;
	selp.b32 	%r32, %r31, %r30, %p11;
	// begin inline asm
	mov.b64 {%r17,%r18}, %fd11;
	// end inline asm
	shfl.sync.down.b32	%r20|%p12, %r18, 4, 31, -1;
	shfl.sync.down.b32	%r19|%p13, %r17, 4, 31, -1;
	// begin inline asm
	mov.b64 %fd12, {%r19,%r20};
	// end inline asm
	shfl.sync.down.b32	%r33|%p14, %r32, 4, 31, -1;
	setp.gt.f64 	%p15, %fd12, %fd11;
	selp.f64 	%fd13, %fd12, %fd11, %p15;
	selp.b32 	%r34, %r33, %r32, %p15;
	// begin inline asm
	mov.b64 {%r21,%r22}, %fd13;
	// end inline asm
	shfl.sync.down.b32	%r24|%p16, %r22, 2, 31, -1;
	shfl.sync.down.b32	%r23|%p17, %r21, 2, 31, -1;
	// begin inline asm
	mov.b64 %fd14, {%r23,%r24};
	// end inline asm
	shfl.sync.down.b32	%r35|%p18, %r34, 2, 31, -1;
	setp.gt.f64 	%p19, %fd14, %fd13;
	selp.f64 	%fd15, %fd14, %fd13, %p19;
	selp.b32 	%r36, %r35, %r34, %p19;
	// begin inline asm
	mov.b64 {%r25,%r26}, %fd15;
	// end inline asm
	shfl.sync.down.b32	%r28|%p20, %r26, 1, 31, -1;
	shfl.sync.down.b32	%r27|%p21, %r25, 1, 31, -1;
	// begin inline asm
	mov.b64 %fd16, {%r27,%r28};
	// end inline asm
	shfl.sync.down.b32	%r37|%p22, %r36, 1, 31, -1;
	setp.gt.f64 	%p23, %fd16, %fd15;
	selp.f64 	%fd3, %fd16, %fd15, %p23;
	selp.b32 	%r4, %r37, %r36, %p23;
	setp.ne.s32 	%p24, %r2, 0;
	@%p24 bra 	$L__BB1_6;
	st.shared.f64 	[_ZZ20find_max_dual_kernelPKdPiPdPbidE7max_val], %fd3;
	cvt.u64.u32 	%rd8, %r1;
	cvta.to.global.u64 	%rd9, %rd3;
	mul.wide.u32 	%rd10, %r1, 8;
	add.s64 	%rd11, %rd9, %rd10;
	st.global.f64 	[%rd11], %fd3;
	cvta.to.global.u64 	%rd12, %rd2;
	mul.wide.u32 	%rd13, %r1, 4;
	add.s64 	%rd14, %rd12, %rd13;
	st.global.u32 	[%rd14], %r4;
	setp.le.f64 	%p25, %fd3, %fd4;
	selp.u16 	%rs1, 1, 0, %p25;
	cvta.to.global.u64 	%rd15, %rd4;
	add.s64 	%rd16, %rd15, %rd8;
	st.global.u8 	[%rd16], %rs1;
$L__BB1_6:
	ret;

}
	// .globl	_Z24add_to_active_set_kernelPbPKiPKbi
.visible .entry _Z24add_to_active_set_kernelPbPKiPKbi(
	.param .u64 .ptr .align 1 _Z24add_to_active_set_kernelPbPKiPKbi_param_0,
	.param .u64 .ptr .align 1 _Z24add_to_active_set_kernelPbPKiPKbi_param_1,
	.param .u64 .ptr .align 1 _Z24add_to_active_set_kernelPbPKiPKbi_param_2,
	.param .u32 _Z24add_to_active_set_kernelPbPKiPKbi_param_3
)
{
	.reg .pred 	%p<4>;
	.reg .b16 	%rs<3>;
	.reg .b32 	%r<5>;
	.reg .b64 	%rd<13>;

	ld.param.u64 	%rd1, [_Z24add_to_active_set_kernelPbPKiPKbi_param_0];
	ld.param.u64 	%rd2, [_Z24add_to_active_set_kernelPbPKiPKbi_param_1];
	ld.param.u64 	%rd3, [_Z24add_to_active_set_kernelPbPKiPKbi_param_2];
	ld.param.u32 	%r3, [_Z24add_to_active_set_kernelPbPKiPKbi_param_3];
	mov.u32 	%r1, %ctaid.x;
	setp.ge.s32 	%p1, %r1, %r3;
	@%p1 bra 	$L__BB2_4;
	cvta.to.global.u64 	%rd4, %rd3;
	cvt.u64.u32 	%rd5, %r1;
	add.s64 	%rd6, %rd4, %rd5;
	ld.global.u8 	%rs1, [%rd6];
	setp.ne.s16 	%p2, %rs1, 0;
	@%p2 bra 	$L__BB2_4;
	cvta.to.global.u64 	%rd7, %rd2;
	mul.wide.u32 	%rd8, %r1, 4;
	add.s64 	%rd9, %rd7, %rd8;
	ld.global.u32 	%r2, [%rd9];
	setp.gt.u32 	%p3, %r2, 9;
	@%p3 bra 	$L__BB2_4;
	mad.lo.s32 	%r4, %r1, 10, %r2;
	cvt.u64.u32 	%rd10, %r4;
	cvta.to.global.u64 	%rd11, %rd1;
	add.s64 	%rd12, %rd11, %rd10;
	mov.b16 	%rs2, 1;
	st.global.u8 	[%rd12], %rs2;
$L__BB2_4:
	ret;

}
	// .globl	_Z28build_reduced_systems_kernelPKdS0_PKbPdS3_PiS4_i
.visible .entry _Z28build_reduced_systems_kernelPKdS0_PKbPdS3_PiS4_i(
	.param .u64 .ptr .align 1 _Z28build_reduced_systems_kernelPKdS0_PKbPdS3_PiS4_i_param_0,
	.param .u64 .ptr .align 1 _Z28build_reduced_systems_kernelPKdS0_PKbPdS3_PiS4_i_param_1,
	.param .u64 .ptr .align 1 _Z28build_reduced_systems_kernelPKdS0_PKbPdS3_PiS4_i_param_2,
	.param .u64 .ptr .align 1 _Z28build_reduced_systems_kernelPKdS0_PKbPdS3_PiS4_i_param_3,
	.param .u64 .ptr .align 1 _Z28build_reduced_systems_kernelPKdS0_PKbPdS3_PiS4_i_param_4,
	.param .u64 .ptr .align 1 _Z28build_reduced_systems_kernelPKdS0_PKbPdS3_PiS4_i_param_5,
	.param .u64 .ptr .align 1 _Z28build_reduced_systems_kernelPKdS0_PKbPdS3_PiS4_i_param_6,
	.param .u32 _Z28build_reduced_systems_kernelPKdS0_PKbPdS3_PiS4_i_param_7
)
{
	.reg .pred 	%p<22>;
	.reg .b16 	%rs<11>;
	.reg .b32 	%r<145>;
	.reg .b64 	%rd<65>;
	.reg .b64 	%fd<7>;
	// demoted variable
	.shared .align 4 .u32 _ZZ28build_reduced_systems_kernelPKdS0_PKbPdS3_PiS4_iE12active_count;
	// demoted variable
	.shared .align 4 .b8 _ZZ28build_reduced_systems_kernelPKdS0_PKbPdS3_PiS4_iE9local_map[40];
	ld.param.u64 	%rd11, [_Z28build_reduced_systems_kernelPKdS0_PKbPdS3_PiS4_i_param_0];
	ld.param.u64 	%rd6, [_Z28build_reduced_systems_kernelPKdS0_PKbPdS3_PiS4_i_param_1];
	ld.param.u64 	%rd7, [_Z28build_reduced_systems_kernelPKdS0_PKbPdS3_PiS4_i_param_2];
	ld.param.u64 	%rd12, [_Z28build_reduced_systems_kernelPKdS0_PKbPdS3_PiS4_i_param_3];
	ld.param.u64 	%rd8, [_Z28build_reduced_systems_kernelPKdS0_PKbPdS3_PiS4_i_param_4];
	ld.param.u64 	%rd9, [_Z28build_reduced_systems_kernelPKdS0_PKbPdS3_PiS4_i_param_5];
	ld.param.u64 	%rd10, [_Z28build_reduced_systems_kernelPKdS0_PKbPdS3_PiS4_i_param_6];
	ld.param.u32 	%r36, [_Z28build_reduced_systems_kernelPKdS0_PKbPdS3_PiS4_i_param_7];
	cvta.to.global.u64 	%rd1, %rd12;
	cvta.to.global.u64 	%rd2, %rd11;
	mov.u32 	%r1, %ctaid.x;
	setp.ge.s32 	%p1, %r1, %r36;
	@%p1 bra 	$L__BB3_37;
	cvta.to.global.u64 	%rd13, %rd9;
	mov.u32 	%r2, %tid.x;
	mul.lo.s32 	%r37, %r1, 100;
	cvt.u64.u32 	%rd3, %r37;
	mul.lo.s32 	%r3, %r1, 10;
	mul.wide.u32 	%rd14, %r1, 4;
	add.s64 	%rd4, %rd13, %rd14;
	setp.ne.s32 	%p2, %r2, 0;
	@%p2 bra 	$L__BB3_23;
	mov.b32 	%r131, 0;
	st.shared.u32 	[_ZZ28build_reduced_systems_kernelPKdS0_PKbPdS3_PiS4_iE12active_count], %r131;
	cvt.u64.u32 	%rd15, %r3;
	cvta.to.global.u64 	%rd16, %rd7;
	add.s64 	%rd5, %rd16, %rd15;
	ld.global.u8 	%rs1, [%rd5];
	setp.eq.s16 	%p3, %rs1, 0;
	@%p3 bra 	$L__BB3_4;
	mov.b32 	%r131, 1;
	st.shared.u32 	[_ZZ28build_reduced_systems_kernelPKdS0_PKbPdS3_PiS4_iE12active_count], %r131;
	mov.b32 	%r40, 0;
	st.shared.u32 	[_ZZ28build_reduced_systems_kernelPKdS0_PKbPdS3_PiS4_iE9local_map], %r40;
$L__BB3_4:
	ld.global.u8 	%rs2, [%rd5+1];
	setp.eq.s16 	%p4, %rs2, 0;
	@%p4 bra 	$L__BB3_6;
	add.s32 	%r5, %r131, 1;
	st.shared.u32 	[_ZZ28build_reduced_systems_kernelPKdS0_PKbPdS3_PiS4_iE12active_count], %r5;
	shl.b32 	%r41, %r131, 2;
	mov.u32 	%r42, _ZZ28build_reduced_systems_kernelPKdS0_PKbPdS3_PiS4_iE9local_map;
	add.s32 	%r43, %r42, %r41;
	mov.b32 	%r44, 1;
	st.shared.u32 	[%r43], %r44;
	mov.u32 	%r131, %r5;
$L__BB3_6:
	ld.global.u8 	%rs3, [%rd5+2];
	setp.eq.s16 	%p5, %rs3, 0;
	@%p5 bra 	$L__BB3_8;
	add.s32 	%r7, %r131, 1;
	st.shared.u32 	[_ZZ28build_reduced_systems_kernelPKdS0_PKbPdS3_PiS4_iE12active_count], %r7;
	shl.b32 	%r45, %r131, 2;
	mov.u32 	%r46, _ZZ28build_reduced_systems_kernelPKdS0_PKbPdS3_PiS4_iE9local_map;
	add.s32 	%r47, %r46, %r45;
	mov.b32 	%r48, 2;
	st.shared.u32 	[%r47], %r48;
	mov.u32 	%r131, %r7;
$L__BB3_8:
	ld.global.u8 	%rs4, [%rd5+3];
	setp.eq.s16 	%p6, %rs4, 0;
	@%p6 bra 	$L__BB3_10;
	add.s32 	%r9, %r131, 1;
	st.shared.u32 	[_ZZ28build_reduced_systems_kernelPKdS0_PKbPdS3_PiS4_iE12active_count], %r9;
	shl.b32 	%r49, %r131, 2;
	mov.u32 	%r50, _ZZ28build_reduced_systems_kernelPKdS0_PKbPdS3_PiS4_iE9local_map;
	add.s32 	%r51, %r50, %r49;
	mov.b32 	%r52, 3;
	st.shared.u32 	[%r51], %r52;
	mov.u32 	%r131, %r9;
$L__BB3_10:
	ld.global.u8 	%rs5, [%rd5+4];
	setp.eq.s16 	%p7, %rs5, 0;
	@%p7 bra 	$L__BB3_12;
	add.s32 	%r11, %r131, 1;
	st.shared.u32 	[_ZZ28build_reduced_systems_kernelPKdS0_PKbPdS3_PiS4_iE12active_count], %r11;
	shl.b32 	%r53, %r131, 2;
	mov.u32 	%r54, _ZZ28build_reduced_systems_kernelPKdS0_PKbPdS3_PiS4_iE9local_map;
	add.s32 	%r55, %r54, %r53;
	mov.b32 	%r56, 4;
	st.shared.u32 	[%r55], %r56;
	mov.u32 	%r131, %r11;
$L__BB3_12:
	ld.global.u8 	%rs6, [%rd5+5];
	setp.eq.s16 	%p8, %rs6, 0;
	@%p8 bra 	$L__BB3_14;
	add.s32 	%r13, %r131, 1;
	st.shared.u32 	[_ZZ28build_reduced_systems_kernelPKdS0_PKbPdS3_PiS4_iE12active_count], %r13;
	shl.b32 	%r57, %r131, 2;
	mov.u32 	%r58, _ZZ28build_reduced_systems_kernelPKdS0_PKbPdS3_PiS4_iE9local_map;
	add.s32 	%r59, %r58, %r57;
	mov.b32 	%r60, 5;
	st.shared.u32 	[%r59], %r60;
	mov.u32 	%r131, %r13;
$L__BB3_14:
	ld.global.u8 	%rs7, [%rd5+6];
	setp.eq.s16 	%p9, %rs7, 0;
	@%p9 bra 	$L__BB3_16;
	add.s32 	%r15, %r131, 1;
	st.shared.u32 	[_ZZ28build_reduced_systems_kernelPKdS0_PKbPdS3_PiS4_iE12active_count], %r15;
	shl.b32 	%r61, %r131, 2;
	mov.u32 	%r62, _ZZ28build_reduced_systems_kernelPKdS0_PKbPdS3_PiS4_iE9local_map;
	add.s32 	%r63, %r62, %r61;
	mov.b32 	%r64, 6;
	st.shared.u32 	[%r63], %r64;
	mov.u32 	%r131, %r15;
$L__BB3_16:
	ld.global.u8 	%rs8, [%rd5+7];
	setp.eq.s16 	%p10, %rs8, 0;
	@%p10 bra 	$L__BB3_18;
	add.s32 	%r17, %r131, 1;
	st.shared.u32 	[_ZZ28build_reduced_systems_kernelPKdS0_PKbPdS3_PiS4_iE12active_count], %r17;
	shl.b32 	%r65, %r131, 2;
	mov.u32 	%r66, _ZZ28build_reduced_systems_kernelPKdS0_PKbPdS3_PiS4_iE9local_map;
	add.s32 	%r67, %r66, %r65;
	mov.b32 	%r68, 7;
	st.shared.u32 	[%r67], %r68;
	mov.u32 	%r131, %r17;
$L__BB3_18:
	ld.global.u8 	%rs9, [%rd5+8];
	setp.eq.s16 	%p11, %rs9, 0;
	@%p11 bra 	$L__BB3_20;
	add.s32 	%r19, %r131, 1;
	st.shared.u32 	[_ZZ28build_reduced_systems_kernelPKdS0_PKbPdS3_PiS4_iE12active_count], %r19;
	shl.b32 	%r69, %r131, 2;
	mov.u32 	%r70, _ZZ28build_reduced_systems_kernelPKdS0_PKbPdS3_PiS4_iE9local_map;
	add.s32 	%r71, %r70, %r69;
	mov.b32 	%r72, 8;
	st.shared.u32 	[%r71], %r72;
	mov.u32 	%r131, %r19;
$L__BB3_20:
	ld.global.u8 	%rs10, [%rd5+9];
	setp.eq.s16 	%p12, %rs10, 0;
	@%p12 bra 	$L__BB3_22;
	add.s32 	%r21, %r131, 1;
	st.shared.u32 	[_ZZ28build_reduced_systems_kernelPKdS0_PKbPdS3_PiS4_iE12active_count], %r21;
	shl.b32 	%r73, %r131, 2;
	mov.u32 	%r74, _ZZ28build_reduced_systems_kernelPKdS0_PKbPdS3_PiS4_iE9local_map;
	add.s32 	%r75, %r74, %r73;
	mov.b32 	%r76, 9;
	st.shared.u32 	[%r75], %r76;
	mov.u32 	%r131, %r21;
$L__BB3_22:
	st.global.u32 	[%rd4], %r131;
$L__BB3_23:
	bar.sync 	0;
	setp.gt.u32 	%p13, %r2, 9;
	ld.shared.u32 	%r23, [_ZZ28build_reduced_systems_kernelPKdS0_PKbPdS3_PiS4_iE12active_count];
	@%p13 bra 	$L__BB3_27;
	setp.ge.s32 	%p14, %r2, %r23;
	mov.b32 	%r140, -1;
	@%p14 bra 	$L__BB3_26;
	shl.b32 	%r78, %r2, 2;
	mov.u32 	%r79, _ZZ28build_reduced_systems_kernelPKdS0_PKbPdS3_PiS4_iE9local_map;
	add.s32 	%r80, %r79, %r78;
	ld.shared.u32 	%r140, [%r80];
$L__BB3_26:
	add.s32 	%r81, %r3, %r2;
	cvta.to.global.u64 	%rd17, %rd10;
	mul.wide.u32 	%rd18, %r81, 4;
	add.s64 	%rd19, %rd17, %rd18;
	st.global.u32 	[%rd19], %r140;
$L__BB3_27:
	setp.eq.s32 	%p15, %r23, 0;
	@%p15 bra 	$L__BB3_37;
	mul.lo.s32 	%r26, %r23, 10;
	setp.ge.s32 	%p16, %r2, %r26;
	@%p16 bra 	$L__BB3_35;
	add.s32 	%r82, %r2, 32;
	max.u32 	%r83, %r26, %r82;
	not.b32 	%r84, %r2;
	add.s32 	%r27, %r83, %r84;
	and.b32  	%r85, %r27, 96;
	setp.eq.s32 	%p17, %r85, 96;
	mov.u32 	%r143, %r2;
	@%p17 bra 	$L__BB3_32;
	shr.u32 	%r86, %r27, 5;
	add.s32 	%r87, %r86, 1;
	and.b32  	%r88, %r87, 3;
	neg.s32 	%r141, %r88;
	mov.u32 	%r93, _ZZ28build_reduced_systems_kernelPKdS0_PKbPdS3_PiS4_iE9local_map;
	mov.u32 	%r143, %r2;
$L__BB3_31:
	.pragma "nounroll";
	div.s32 	%r89, %r143, %r23;
	mul.lo.s32 	%r90, %r23, %r89;
	sub.s32 	%r91, %r143, %r90;
	shl.b32 	%r92, %r91, 2;
	add.s32 	%r94, %r93, %r92;
	ld.shared.u32 	%r95, [%r94];
	mad.lo.s32 	%r96, %r89, 10, %r95;
	cvt.s64.s32 	%rd20, %r96;
	add.s64 	%rd21, %rd20, %rd3;
	shl.b64 	%rd22, %rd21, 3;
	add.s64 	%rd23, %rd2, %rd22;
	ld.global.f64 	%fd1, [%rd23];
	cvt.s64.s32 	%rd24, %r143;
	add.s64 	%rd25, %rd24, %rd3;
	shl.b64 	%rd26, %rd25, 3;
	add.s64 	%rd27, %rd1, %rd26;
	st.global.f64 	[%rd27], %fd1;
	add.s32 	%r143, %r143, 32;
	add.s32 	%r141, %r141, 1;
	setp.ne.s32 	%p18, %r141, 0;
	@%p18 bra 	$L__BB3_31;
$L__BB3_32:
	setp.lt.u32 	%p19, %r27, 96;
	@%p19 bra 	$L__BB3_35;
	mov.u32 	%r101, _ZZ28build_reduced_systems_kernelPKdS0_PKbPdS3_PiS4_iE9local_map;
$L__BB3_34:
	div.s32 	%r97, %r143, %r23;
	mul.lo.s32 	%r98, %r23, %r97;
	sub.s32 	%r99, %r143, %r98;
	shl.b32 	%r100, %r99, 2;
	add.s32 	%r102, %r101, %r100;
	ld.shared.u32 	%r103, [%r102];
	mad.lo.s32 	%r104, %r97, 10, %r103;
	cvt.s64.s32 	%rd28, %r104;
	add.s64 	%rd29, %rd28, %rd3;
	shl.b64 	%rd30, %rd29, 3;
	add.s64 	%rd31, %rd2, %rd30;
	ld.global.f64 	%fd2, [%rd31];
	cvt.s64.s32 	%rd32, %r143;
	add.s64 	%rd33, %rd32, %rd3;
	shl.b64 	%rd34, %rd33, 3;
	add.s64 	%rd35, %rd1, %rd34;
	st.global.f64 	[%rd35], %fd2;
	add.s32 	%r105, %r143, 32;
	div.s32 	%r106, %r105, %r23;
	mul.lo.s32 	%r107, %r23, %r106;
	sub.s32 	%r108, %r105, %r107;
	shl.b32 	%r109, %r108, 2;
	add.s32 	%r110, %r101, %r109;
	ld.shared.u32 	%r111, [%r110];
	mad.lo.s32 	%r112, %r106, 10, %r111;
	cvt.s64.s32 	%rd36, %r112;
	add.s64 	%rd37, %rd36, %rd3;
	shl.b64 	%rd38, %rd37, 3;
	add.s64 	%rd39, %rd2, %rd38;
	ld.global.f64 	%fd3, [%rd39];
	cvt.s64.s32 	%rd40, %r105;
	add.s64 	%rd41, %rd40, %rd3;
	shl.b64 	%rd42, %rd41, 3;
	add.s64 	%rd43, %rd1, %rd42;
	st.global.f64 	[%rd43], %fd3;
	add.s32 	%r113, %r143, 64;
	div.s32 	%r114, %r113, %r23;
	mul.lo.s32 	%r115, %r23, %r114;
	sub.s32 	%r116, %r113, %r115;
	shl.b32 	%r117, %r116, 2;
	add.s32 	%r118, %r101, %r117;
	ld.shared.u32 	%r119, [%r118];
	mad.lo.s32 	%r120, %r114, 10, %r119;
	cvt.s64.s32 	%rd44, %r120;
	add.s64 	%rd45, %rd44, %rd3;
	shl.b64 	%rd46, %rd45, 3;
	add.s64 	%rd47, %rd2, %rd46;
	ld.global.f64 	%fd4, [%rd47];
	cvt.s64.s32 	%rd48, %r113;
	add.s64 	%rd49, %rd48, %rd3;
	shl.b64 	%rd50, %rd49, 3;
	add.s64 	%rd51, %rd1, %rd50;
	st.global.f64 	[%rd51], %fd4;
	add.s32 	%r121, %r143, 96;
	div.s32 	%r122, %r121, %r23;
	mul.lo.s32 	%r123, %r23, %r122;
	sub.s32 	%r124, %r121, %r123;
	shl.b32 	%r125, %r124, 2;
	add.s32 	%r126, %r101, %r125;
	ld.shared.u32 	%r127, [%r126];
	mad.lo.s32 	%r128, %r122, 10, %r127;
	cvt.s64.s32 	%rd52, %r128;
	add.s64 	%rd53, %rd52, %rd3;
	shl.b64 	%rd54, %rd53, 3;
	add.s64 	%rd55, %rd2, %rd54;
	ld.global.f64 	%fd5, [%rd55];
	cvt.s64.s32 	%rd56, %r121;
	add.s64 	%rd57, %rd56, %rd3;
	shl.b64 	%rd58, %rd57, 3;
	add.s64 	%rd59, %rd1, %rd58;
	st.global.f64 	[%rd59], %fd5;
	add.s32 	%r143, %r143, 128;
	setp.lt.s32 	%p20, %r143, %r26;
	@%p20 bra 	$L__BB3_34;
$L__BB3_35:
	setp.gt.u32 	%p21, %r2, 9;
	@%p21 bra 	$L__BB3_37;
	add.s32 	%r129, %r3, %r2;
	cvta.to.global.u64 	%rd60, %rd6;
	mul.wide.u32 	%rd61, %r129, 8;
	add.s64 	%rd62, %rd60, %rd61;
	ld.global.f64 	%fd6, [%rd62];
	cvta.to.global.u64 	%rd63, %rd8;
	add.s64 	%rd64, %rd63, %rd61;
	st.global.f64 	[%rd64], %fd6;
$L__BB3_37:
	ret;

}
	// .globl	_Z22check_negatives_kernelPKdPKbPbid
.visible .entry _Z22check_negatives_kernelPKdPKbPbid(
	.param .u64 .ptr .align 1 _Z22check_negatives_kernelPKdPKbPbid_param_0,
	.param .u64 .ptr .align 1 _Z22check_negatives_kernelPKdPKbPbid_param_1,
	.param .u64 .ptr .align 1 _Z22check_negatives_kernelPKdPKbPbid_param_2,
	.param .u32 _Z22check_negatives_kernelPKdPKbPbid_param_3,
	.param .f64 _Z22check_negatives_kernelPKdPKbPbid_param_4
)
{
	.reg .pred 	%p<12>;
	.reg .b16 	%rs<3>;
	.reg .b32 	%r<7>;
	.reg .b64 	%rd<13>;
	.reg .b64 	%fd<4>;

	ld.param.u64 	%rd1, [_Z22check_negatives_kernelPKdPKbPbid_param_0];
	ld.param.u64 	%rd2, [_Z22check_negatives_kernelPKdPKbPbid_param_1];
	ld.param.u64 	%rd3, [_Z22check_negatives_kernelPKdPKbPbid_param_2];
	ld.param.u32 	%r5, [_Z22check_negatives_kernelPKdPKbPbid_param_3];
	ld.param.f64 	%fd1, [_Z22check_negatives_kernelPKdPKbPbid_param_4];
	mov.u32 	%r1, %ctaid.x;
	setp.ge.s32 	%p3, %r1, %r5;
	@%p3 bra 	$L__BB4_6;
	mov.u32 	%r2, %tid.x;
	setp.gt.u32 	%p5, %r2, 9;
	mov.pred 	%p11, 0;
	@%p5 bra 	$L__BB4_4;
	mad.lo.s32 	%r3, %r1, 10, %r2;
	cvt.u64.u32 	%rd4, %r3;
	cvta.to.global.u64 	%rd5, %rd2;
	add.s64 	%rd6, %rd5, %rd4;
	ld.global.u8 	%rs1, [%rd6];
	setp.eq.s16 	%p7, %rs1, 0;
	@%p7 bra 	$L__BB4_4;
	cvta.to.global.u64 	%rd7, %rd1;
	mul.wide.u32 	%rd8, %r3, 8;
	add.s64 	%rd9, %rd7, %rd8;
	ld.global.f64 	%fd2, [%rd9];
	neg.f64 	%fd3, %fd1;
	setp.lt.f64 	%p11, %fd2, %fd3;
$L__BB4_4:
	mov.b32 	%r6, -1;
	vote.sync.ballot.b32 	%r4, %p11, %r6;
	setp.ne.s32 	%p9, %r2, 0;
	@%p9 bra 	$L__BB4_6;
	setp.ne.s32 	%p10, %r4, 0;
	selp.u16 	%rs2, 1, 0, %p10;
	cvt.u64.u32 	%rd10, %r1;
	cvta.to.global.u64 	%rd11, %rd3;
	add.s64 	%rd12, %rd11, %rd10;
	st.global.u8 	[%rd12], %rs2;
$L__BB4_6:
	ret;

}
	// .globl	_Z18line_search_kernelPdPKdPbPKbid
.visible .entry _Z18line_search_kernelPdPKdPbPKbid(
	.param .u64 .ptr .align 1 _Z18line_search_kernelPdPKdPbPKbid_param_0,
	.param .u64 .ptr .align 1 _Z18line_search_kernelPdPKdPbPKbid_param_1,
	.param .u64 .ptr .align 1 _Z18line_search_kernelPdPKdPbPKbid_param_2,
	.param .u64 .ptr .align 1 _Z18line_search_kernelPdPKdPbPKbid_param_3,
	.param .u32 _Z18line_search_kernelPdPKdPbPKbid_param_4,
	.param .f64 _Z18line_search_kernelPdPKdPbPKbid_param_5
)
{
	.reg .pred 	%p<57>;
	.reg .b16 	%rs<14>;
	.reg .b32 	%r<5>;
	.reg .b64 	%rd<23>;
	.reg .b64 	%fd<74>;
	// demoted variable
	.shared .align 8 .f64 _ZZ18line_search_kernelPdPKdPbPKbidE9alpha_min;
	ld.param.u64 	%rd6, [_Z18line_search_kernelPdPKdPbPKbid_param_0];
	ld.param.u64 	%rd7, [_Z18line_search_kernelPdPKdPbPKbid_param_1];
	ld.param.u64 	%rd8, [_Z18line_search_kernelPdPKdPbPKbid_param_2];
	ld.param.u64 	%rd9, [_Z18line_search_kernelPdPKdPbPKbid_param_3];
	ld.param.u32 	%r3, [_Z18line_search_kernelPdPKdPbPKbid_param_4];
	ld.param.f64 	%fd31, [_Z18line_search_kernelPdPKdPbPKbid_param_5];
	mov.u32 	%r1, %ctaid.x;
	setp.ge.s32 	%p1, %r1, %r3;
	@%p1 bra 	$L__BB5_47;
	cvta.to.global.u64 	%rd10, %rd9;
	cvt.u64.u32 	%rd11, %r1;
	add.s64 	%rd12, %rd10, %rd11;
	ld.global.u8 	%rs1, [%rd12];
	setp.eq.s16 	%p2, %rs1, 0;
	@%p2 bra 	$L__BB5_47;
	mov.u32 	%r2, %tid.x;
	mul.lo.s32 	%r4, %r1, 10;
	cvt.u64.u32 	%rd13, %r4;
	cvta.to.global.u64 	%rd14, %rd6;
	mul.wide.u32 	%rd15, %r4, 8;
	add.s64 	%rd1, %rd14, %rd15;
	cvta.to.global.u64 	%rd16, %rd7;
	add.s64 	%rd2, %rd16, %rd15;
	cvta.to.global.u64 	%rd17, %rd8;
	add.s64 	%rd3, %rd17, %rd13;
	setp.ne.s32 	%p3, %r2, 0;
	mov.f64 	%fd66, 0d3FF0000000000000;
	@%p3 bra 	$L__BB5_43;
	mov.b64 	%rd18, 4607182418800017408;
	st.shared.u64 	[_ZZ18line_search_kernelPdPKdPbPKbidE9alpha_min], %rd18;
	neg.f64 	%fd1, %fd31;
	ld.global.u8 	%rs2, [%rd3];
	setp.eq.s16 	%p4, %rs2, 0;
	@%p4 bra 	$L__BB5_7;
	ld.global.f64 	%fd2, [%rd1];
	setp.geu.f64 	%p5, %fd2, %fd1;
	@%p5 bra 	$L__BB5_7;
	ld.global.f64 	%fd35, [%rd2];
	sub.f64 	%fd36, %fd35, %fd2;
	div.rn.f64 	%fd3, %fd35, %fd36;
	setp.ltu.f64 	%p6, %fd3, 0d0000000000000000;
	setp.geu.f64 	%p7, %fd3, 0d3FF0000000000000;
	or.pred  	%p8, %p6, %p7;
	@%p8 bra 	$L__BB5_7;
	st.shared.f64 	[_ZZ18line_search_kernelPdPKdPbPKbidE9alpha_min], %fd3;
	mov.f64 	%fd66, %fd3;
$L__BB5_7:
	ld.global.u8 	%rs3, [%rd3+1];
	setp.eq.s16 	%p9, %rs3, 0;
	@%p9 bra 	$L__BB5_11;
	ld.global.f64 	%fd5, [%rd1+8];
	setp.geu.f64 	%p10, %fd5, %fd1;
	@%p10 bra 	$L__BB5_11;
	ld.global.f64 	%fd37, [%rd2+8];
	sub.f64 	%fd38, %fd37, %fd5;
	div.rn.f64 	%fd6, %fd37, %fd38;
	setp.ltu.f64 	%p11, %fd6, 0d0000000000000000;
	setp.geu.f64 	%p12, %fd6, %fd66;
	or.pred  	%p13, %p11, %p12;
	@%p13 bra 	$L__BB5_11;
	st.shared.f64 	[_ZZ18line_search_kernelPdPKdPbPKbidE9alpha_min], %fd6;
	mov.f64 	%fd66, %fd6;
$L__BB5_11:
	ld.global.u8 	%rs4, [%rd3+2];
	setp.eq.s16 	%p14, %rs4, 0;
	@%p14 bra 	$L__BB5_15;
	ld.global.f64 	%fd8, [%rd1+16];
	setp.geu.f64 	%p15, %fd8, %fd1;
	@%p15 bra 	$L__BB5_15;
	ld.global.f64 	%fd39, [%rd2+16];
	sub.f64 	%fd40, %fd39, %fd8;
	div.rn.f64 	%fd9, %fd39, %fd40;
	setp.ltu.f64 	%p16, %fd9, 0d0000000000000000;
	setp.geu.f64 	%p17, %fd9, %fd66;
	or.pred  	%p18, %p16, %p17;
	@%p18 bra 	$L__BB5_15;
	st.shared.f64 	[_ZZ18line_search_kernelPdPKdPbPKbidE9alpha_min], %fd9;
	mov.f64 	%fd66, %fd9;
$L__BB5_15:
	ld.global.u8 	%rs5, [%rd3+3];
	setp.eq.s16 	%p19, %rs5, 0;
	@%p19 bra 	$L__BB5_19;
	ld.global.f64 	%fd11, [%rd1+24];
	setp.geu.f64 	%p20, %fd11, %fd1;
	@%p20 bra 	$L__BB5_19;
	ld.global.f64 	%fd41, [%rd2+24];
	sub.f64 	%fd42, %fd41, %fd11;
	div.rn.f64 	%fd12, %fd41, %fd42;
	setp.ltu.f64 	%p21, %fd12, 0d0000000000000000;
	setp.geu.f64 	%p22, %fd12, %fd66;
	or.pred  	%p23, %p21, %p22;
	@%p23 bra 	$L__BB5_19;
	st.shared.f64 	[_ZZ18line_search_kernelPdPKdPbPKbidE9alpha_min], %fd12;
	mov.f64 	%fd66, %fd12;
$L__BB5_19:
	ld.global.u8 	%rs6, [%rd3+4];
	setp.eq.s16 	%p24, %rs6, 0;
	@%p24 bra 	$L__BB5_23;
	ld.global.f64 	%fd14, [%rd1+32];
	setp.geu.f64 	%p25, %fd14, %fd1;
	@%p25 bra 	$L__BB5_23;
	ld.global.f64 	%fd43, [%rd2+32];
	sub.f64 	%fd44, %fd43, %fd14;
	div.rn.f64 	%fd15, %fd43, %fd44;
	setp.ltu.f64 	%p26, %fd15, 0d0000000000000000;
	setp.geu.f64 	%p27, %fd15, %fd66;
	or.pred  	%p28, %p26, %p27;
	@%p28 bra 	$L__BB5_23;
	st.shared.f64 	[_ZZ18line_search_kernelPdPKdPbPKbidE9alpha_min], %fd15;
	mov.f64 	%fd66, %fd15;
$L__BB5_23:
	ld.global.u8 	%rs7, [%rd3+5];
	setp.eq.s16 	%p29, %rs7, 0;
	@%p29 bra 	$L__BB5_27;
	ld.global.f64 	%fd17, [%rd1+40];
	setp.geu.f64 	%p30, %fd17, %fd1;
	@%p30 bra 	$L__BB5_27;
	ld.global.f64 	%fd45, [%rd2+40];
	sub.f64 	%fd46, %fd45, %fd17;
	div.rn.f64 	%fd18, %fd45, %fd46;
	setp.ltu.f64 	%p31, %fd18, 0d0000000000000000;
	setp.geu.f64 	%p32, %fd18, %fd66;
	or.pred  	%p33, %p31, %p32;
	@%p33 bra 	$L__BB5_27;
	st.shared.f64 	[_ZZ18line_search_kernelPdPKdPbPKbidE9alpha_min], %fd18;
	mov.f64 	%fd66, %fd18;
$L__BB5_27:
	ld.global.u8 	%rs8, [%rd3+6];
	setp.eq.s16 	%p34, %rs8, 0;
	@%p34 bra 	$L__BB5_31;
	ld.global.f64 	%fd20, [%rd1+48];
	setp.geu.f64 	%p35, %fd20, %fd1;
	@%p35 bra 	$L__BB5_31;
	ld.global.f64 	%fd47, [%rd2+48];
	sub.f64 	%fd48, %fd47, %fd20;
	div.rn.f64 	%fd21, %fd47, %fd48;
	setp.ltu.f64 	%p36, %fd21, 0d0000000000000000;
	setp.geu.f64 	%p37, %fd21, %fd66;
	or.pred  	%p38, %p36, %p37;
	@%p38 bra 	$L__BB5_31;
	st.shared.f64 	[_ZZ18line_search_kernelPdPKdPbPKbidE9alpha_min], %fd21;
	mov.f64 	%fd66, %fd21;
$L__BB5_31:
	ld.global.u8 	%rs9, [%rd3+7];
	setp.eq.s16 	%p39, %rs9, 0;
	@%p39 bra 	$L__BB5_35;
	ld.global.f64 	%fd23, [%rd1+56];
	setp.geu.f64 	%p40, %fd23, %fd1;
	@%p40 bra 	$L__BB5_35;
	ld.global.f64 	%fd49, [%rd2+56];
	sub.f64 	%fd50, %fd49, %fd23;
	div.rn.f64 	%fd51, %fd49, %fd50;
	setp.ltu.f64 	%p41, %fd51, 0d0000000000000000;
	setp.geu.f64 	%p42, %fd51, %fd66;
	or.pred  	%p43, %p41, %p42;
	@%p43 bra 	$L__BB5_35;
	st.shared.f64 	[_ZZ18line_search_kernelPdPKdPbPKbidE9alpha_min], %fd51;
	mov.f64 	%fd66, %fd51;
$L__BB5_35:
	ld.global.u8 	%rs10, [%rd3+8];
	setp.eq.s16 	%p44, %rs10, 0;
	@%p44 bra 	$L__BB5_39;
	ld.global.f64 	%fd26, [%rd1+64];
	setp.geu.f64 	%p45, %fd26, %fd1;
	@%p45 bra 	$L__BB5_39;
	ld.global.f64 	%fd52, [%rd2+64];
	sub.f64 	%fd53, %fd52, %fd26;
	div.rn.f64 	%fd54, %fd52, %fd53;
	setp.ltu.f64 	%p46, %fd54, 0d0000000000000000;
	setp.geu.f64 	%p47, %fd54, %fd66;
	or.pred  	%p48, %p46, %p47;
	@%p48 bra 	$L__BB5_39;
	st.shared.f64 	[_ZZ18line_search_kernelPdPKdPbPKbidE9alpha_min], %fd54;
	mov.f64 	%fd66, %fd54;
$L__BB5_39:
	ld.global.u8 	%rs11, [%rd3+9];
	setp.eq.s16 	%p49, %rs11, 0;
	@%p49 bra 	$L__BB5_43;
	ld.global.f64 	%fd29, [%rd1+72];
	setp.geu.f64 	%p50, %fd29, %fd1;
	@%p50 bra 	$L__BB5_43;
	ld.global.f64 	%fd55, [%rd2+72];
	sub.f64 	%fd56, %fd55, %fd29;
	div.rn.f64 	%fd57, %fd55, %fd56;
	setp.ltu.f64 	%p51, %fd57, 0d0000000000000000;
	setp.geu.f64 	%p52, %fd57, %fd66;
	or.pred  	%p53, %p51, %p52;
	@%p53 bra 	$L__BB5_43;
	st.shared.f64 	[_ZZ18line_search_kernelPdPKdPbPKbidE9alpha_min], %fd57;
$L__BB5_43:
	bar.sync 	0;
	setp.gt.u32 	%p54, %r2, 9;
	@%p54 bra 	$L__BB5_47;
	cvt.u64.u32 	%rd19, %r2;
	add.s64 	%rd4, %rd3, %rd19;
	ld.global.u8 	%rs12, [%rd4];
	setp.eq.s16 	%p55, %rs12, 0;
	@%p55 bra 	$L__BB5_47;
	mul.wide.u32 	%rd20, %r2, 8;
	add.s64 	%rd21, %rd2, %rd20;
	ld.global.f64 	%fd58, [%rd21];
	ld.shared.f64 	%fd59, [_ZZ18line_search_kernelPdPKdPbPKbidE9alpha_min];
	add.s64 	%rd5, %rd1, %rd20;
	ld.global.f64 	%fd60, [%rd5];
	sub.f64 	%fd61, %fd60, %fd58;
	fma.rn.f64 	%fd62, %fd59, %fd61, %fd58;
	st.global.f64 	[%rd5], %fd62;
	abs.f64 	%fd63, %fd62;
	setp.geu.f64 	%p56, %fd63, %fd31;
	@%p56 bra 	$L__BB5_47;
	mov.b16 	%rs13, 0;
	st.global.u8 	[%rd4], %rs13;
	mov.b64 	%rd22, 0;
	st.global.u64 	[%rd5], %rd22;
$L__BB5_47:
	ret;

}
	// .globl	_Z19map_solution_kernelPdPKdPKiS3_i
.visible .entry _Z19map_solution_kernelPdPKdPKiS3_i(
	.param .u64 .ptr .align 1 _Z19map_solution_kernelPdPKdPKiS3_i_param_0,
	.param .u64 .ptr .align 1 _Z19map_solution_kernelPdPKdPKiS3_i_param_1,
	.param .u64 .ptr .align 1 _Z19map_solution_kernelPdPKdPKiS3_i_param_2,
	.param .u64 .ptr .align 1 _Z19map_solution_kernelPdPKdPKiS3_i_param_3,
	.param .u32 _Z19map_solution_kernelPdPKdPKiS3_i_param_4
)
{
	.reg .pred 	%p<5>;
	.reg .b32 	%r<8>;
	.reg .b64 	%rd<22>;
	.reg .b64 	%fd<2>;

	ld.param.u64 	%rd2, [_Z19map_solution_kernelPdPKdPKiS3_i_param_0];
	ld.param.u64 	%rd3, [_Z19map_solution_kernelPdPKdPKiS3_i_param_1];
	ld.param.u64 	%rd4, [_Z19map_solution_kernelPdPKdPKiS3_i_param_2];
	ld.param.u64 	%rd5, [_Z19map_solution_kernelPdPKdPKiS3_i_param_3];
	ld.param.u32 	%r7, [_Z19map_solution_kernelPdPKdPKiS3_i_param_4];
	mov.u32 	%r1, %ctaid.x;
	setp.ge.s32 	%p1, %r1, %r7;
	@%p1 bra 	$L__BB6_6;
	cvta.to.global.u64 	%rd6, %rd5;
	cvta.to.global.u64 	%rd7, %rd2;
	mov.u32 	%r2, %tid.x;
	mul.lo.s32 	%r3, %r1, 10;
	mul.wide.u32 	%rd8, %r3, 8;
	add.s64 	%rd1, %rd7, %rd8;
	mul.wide.u32 	%rd9, %r1, 4;
	add.s64 	%rd10, %rd6, %rd9;
	ld.global.u32 	%r4, [%rd10];
	setp.gt.u32 	%p2, %r2, 9;
	@%p2 bra 	$L__BB6_3;
	mul.wide.u32 	%rd11, %r2, 8;
	add.s64 	%rd12, %rd1, %rd11;
	mov.b64 	%rd13, 0;
	st.global.u64 	[%rd12], %rd13;
$L__BB6_3:
	bar.sync 	0;
	setp.ge.s32 	%p3, %r2, %r4;
	@%p3 bra 	$L__BB6_6;
	add.s32 	%r5, %r3, %r2;
	cvta.to.global.u64 	%rd14, %rd4;
	mul.wide.u32 	%rd15, %r5, 4;
	add.s64 	%rd16, %rd14, %rd15;
	ld.global.u32 	%r6, [%rd16];
	setp.gt.u32 	%p4, %r6, 9;
	@%p4 bra 	$L__BB6_6;
	cvta.to.global.u64 	%rd17, %rd3;
	mul.wide.u32 	%rd18, %r5, 8;
	add.s64 	%rd19, %rd17, %rd18;
	ld.global.f64 	%fd1, [%rd19];
	mul.wide.u32 	%rd20, %r6, 8;
	add.s64 	%rd21, %rd1, %rd20;
	st.global.f64 	[%rd21], %fd1;
$L__BB6_6:
	ret;

}


// ===== COMPILED SASS (sm_100) =====

	.target	sm_100

	.elftype	@"ET_EXEC"


//--------------------- .note.nv.tkinfo           --------------------------
	.section	.note.nv.tkinfo,"",@"SHT_NOTE"
	.sectionflags	@"SHF_NOTE_NV_TKINFO"
	.tkinfo
        /*0018*/ 	.word	0x00000002
        /*0030*/ 	.string	""
        /*0030*/ 	.string	"ptxas"
        /*0030*/ 	.string	"Cuda compilation tools, release 13.0, V13.0.88"
        /*0030*/ 	.string	"Build cuda_13.0.r13.0/compiler.36424714_0"
        /*0030*/ 	.string	"-arch sm_100 -m 64 "



//--------------------- .note.nv.cuinfo           --------------------------
	.section	.note.nv.cuinfo,"",@"SHT_NOTE"
	.sectionflags	@"SHF_NOTE_NV_CUINFO"
        /*0018*/ 	.short	0x0002
        /*001a*/ 	.short	0x0064
        /*001c*/ 	.short	0x0082
	.zero		2


//--------------------- .nv.info                  --------------------------
	.section	.nv.info,"",@"SHT_CUDA_INFO"
	.align	4


	//----- nvinfo : EIATTR_REGCOUNT
	.align		4
        /*0000*/ 	.byte	0x04, 0x2f
        /*0002*/ 	.short	(.L_1 - .L_0)
	.align		4
.L_0:
        /*0004*/ 	.word	index@(_Z19compute_dual_kernelPKdS0_S0_PdPKbi)
        /*0008*/ 	.word	0x00000020


	//----- nvinfo : EIATTR_FRAME_SIZE
	.align		4
.L_1:
        /*000c*/ 	.byte	0x04, 0x11
        /*000e*/ 	.short	(.L_3 - .L_2)
	.align		4
.L_2:
        /*0010*/ 	.word	index@(_Z19compute_dual_kernelPKdS0_S0_PdPKbi)
        /*0014*/ 	.word	0x00000000


	//----- nvinfo : EIATTR_REGCOUNT
	.align		4
.L_3:
        /*0018*/ 	.byte	0x04, 0x2f
        /*001a*/ 	.short	(.L_5 - .L_4)
	.align		4
.L_4:
        /*001c*/ 	.word	index@(_Z20find_max_dual_kernelPKdPiPdPbid)
        /*0020*/ 	.word	0x00000012


	//----- nvinfo : EIATTR_FRAME_SIZE
	.align		4
.L_5:
        /*0024*/ 	.byte	0x04, 0x11
        /*0026*/ 	.short	(.L_7 - .L_6)
	.align		4
.L_6:
        /*0028*/ 	.word	index@(_Z20find_max_dual_kernelPKdPiPdPbid)
        /*002c*/ 	.word	0x00000000


	//----- nvinfo : EIATTR_REGCOUNT
	.align		4
.L_7:
        /*0030*/ 	.byte	0x04, 0x2f
        /*0032*/ 	.short	(.L_9 - .L_8)
	.align		4
.L_8:
        /*0034*/ 	.word	index@(_Z24add_to_active_set_kernelPbPKiPKbi)
        /*0038*/ 	.word	0x00000008


	//----- nvinfo : EIATTR_FRAME_SIZE
	.align		4
.L_9:
        /*003c*/ 	.byte	0x04, 0x11
        /*003e*/ 	.short	(.L_11 - .L_10)
	.align		4
.L_10:
        /*0040*/ 	.word	index@(_Z24add_to_active_set_kernelPbPKiPKbi)
        /*0044*/ 	.word	0x00000000


	//----- nvinfo : EIATTR_REGCOUNT
	.align		4
.L_11:
        /*0048*/ 	.byte	0x04, 0x2f
        /*004a*/ 	.short	(.L_13 - .L_12)
	.align		4
.L_12:
        /*004c*/ 	.word	index@(_Z28build_reduced_systems_kernelPKdS0_PKbPdS3_PiS4_i)
        /*0050*/ 	.word	0x0000001b


	//----- nvinfo : EIATTR_FRAME_SIZE
	.align		4
.L_13:
        /*0054*/ 	.byte	0x04, 0x11
        /*0056*/ 	.short	(.L_15 - .L_14)
	.align		4
.L_14:
        /*0058*/ 	.word	index@(_Z28build_reduced_systems_kernelPKdS0_PKbPdS3_PiS4_i)
        /*005c*/ 	.word	0x00000000


	//----- nvinfo : EIATTR_REGCOUNT
	.align		4
.L_15:
        /*0060*/ 	.byte	0x04, 0x2f
        /*0062*/ 	.short	(.L_17 - .L_16)
	.align		4
.L_16:
        /*0064*/ 	.word	index@(_Z22check_negatives_kernelPKdPKbPbid)
        /*0068*/ 	.word	0x00000008


	//----- nvinfo : EIATTR_FRAME_SIZE
	.align		4
.L_17:
        /*006c*/ 	.byte	0x04, 0x11
        /*006e*/ 	.short	(.L_19 - .L_18)
	.align		4
.L_18:
        /*0070*/ 	.word	index@(_Z22check_negatives_kernelPKdPKbPbid)
        /*0074*/ 	.word	0x00000000


	//----- nvinfo : EIATTR_REGCOUNT
	.align		4
.L_19:
        /*0078*/ 	.byte	0x04, 0x2f
        /*007a*/ 	.short	(.L_21 - .L_20)
	.align		4
.L_20:
        /*007c*/ 	.word	index@(_Z18line_search_kernelPdPKdPbPKbid)
        /*0080*/ 	.word	0x0000001c


	//----- nvinfo : EIATTR_FRAME_SIZE
	.align		4
.L_21:
        /*0084*/ 	.byte	0x04, 0x11
        /*0086*/ 	.short	(.L_23 - .L_22)
	.align		4
.L_22:
        /*0088*/ 	.word	index@($__internal_0_$__cuda_sm20_div_rn_f64_full)
        /*008c*/ 	.word	0x00000000


	//----- nvinfo : EIATTR_FRAME_SIZE
	.align		4
.L_23:
        /*0090*/ 	.byte	0x04, 0x11
        /*0092*/ 	.short	(.L_25 - .L_24)
	.align		4
.L_24:
        /*0094*/ 	.word	index@(_Z18line_search_kernelPdPKdPbPKbid)
        /*0098*/ 	.word	0x00000000


	//----- nvinfo : EIATTR_REGCOUNT
	.align		4
.L_25:
        /*009c*/ 	.byte	0x04, 0x2f
        /*009e*/ 	.short	(.L_27 - .L_26)
	.align		4
.L_26:
        /*00a0*/ 	.word	index@(_Z19map_solution_kernelPdPKdPKiS3_i)
        /*00a4*/ 	.word	0x0000000e


	//----- nvinfo : EIATTR_FRAME_SIZE
	.align		4
.L_27:
        /*00a8*/ 	.byte	0x04, 0x11
        /*00aa*/ 	.short	(.L_29 - .L_28)
	.align		4
.L_28:
        /*00ac*/ 	.word	index@(_Z19map_solution_kernelPdPKdPKiS3_i)
        /*00b0*/ 	.word	0x00000000


	//----- nvinfo : EIATTR_MIN_STACK_SIZE
	.align		4
.L_29:
        /*00b4*/ 	.byte	0x04, 0x12
        /*00b6*/ 	.short	(.L_31 - .L_30)
	.align		4
.L_30:
        /*00b8*/ 	.word	index@(_Z19map_solution_kernelPdPKdPKiS3_i)
        /*00bc*/ 	.word	0x00000000


	//----- nvinfo : EIATTR_MIN_STACK_SIZE
	.align		4
.L_31:
        /*00c0*/ 	.byte	0x04, 0x12
        /*00c2*/ 	.short	(.L_33 - .L_32)
	.align		4
.L_32:
        /*00c4*/ 	.word	index@(_Z18line_search_kernelPdPKdPbPKbid)
        /*00c8*/ 	.word	0x00000000


	//----- nvinfo : EIATTR_MIN_STACK_SIZE
	.align		4
.L_33:
        /*00cc*/ 	.byte	0x04, 0x12
        /*00ce*/ 	.short	(.L_35 - .L_34)
	.align		4
.L_34:
        /*00d0*/ 	.word	index@(_Z22check_negatives_kernelPKdPKbPbid)
        /*00d4*/ 	.word	0x00000000


	//----- nvinfo : EIATTR_MIN_STACK_SIZE
	.align		4
.L_35:
        /*00d8*/ 	.byte	0x04, 0x12
        /*00da*/ 	.short	(.L_37 - .L_36)
	.align		4
.L_36:
        /*00dc*/ 	.word	index@(_Z28build_reduced_systems_kernelPKdS0_PKbPdS3_PiS4_i)
        /*00e0*/ 	.word	0x00000000


	//----- nvinfo : EIATTR_MIN_STACK_SIZE
	.align		4
.L_37:
        /*00e4*/ 	.byte	0x04, 0x12
        /*00e6*/ 	.short	(.L_39 - .L_38)
	.align		4
.L_38:
        /*00e8*/ 	.word	index@(_Z24add_to_active_set_kernelPbPKiPKbi)
        /*00ec*/ 	.word	0x00000000


	//----- nvinfo : EIATTR_MIN_STACK_SIZE
	.align		4
.L_39:
        /*00f0*/ 	.byte	0x04, 0x12
        /*00f2*/ 	.short	(.L_41 - .L_40)
	.align		4
.L_40:
        /*00f4*/ 	.word	index@(_Z20find_max_dual_kernelPKdPiPdPbid)
        /*00f8*/ 	.word	0x00000000


	//----- nvinfo : EIATTR_MIN_STACK_SIZE
	.align		4
.L_41:
        /*00fc*/ 	.byte	0x04, 0x12
        /*00fe*/ 	.short	(.L_43 - .L_42)
	.align		4
.L_42:
        /*0100*/ 	.word	index@(_Z19compute_dual_kernelPKdS0_S0_PdPKbi)
        /*0104*/ 	.word	0x00000000
.L_43:


//--------------------- .nv.compat                --------------------------
	.section	.nv.compat,"",@"SHT_CUDA_COMPAT_INFO"
	.align	4
        /*0000*/ 	.byte	0x02, 0x09, 0x00, 0x00, 0x02, 0x02, 0x01, 0x00, 0x02, 0x05, 0x05, 0x00, 0x03, 0x07, 0x01, 0x01
        /*0010*/ 	.byte	0x02, 0x03, 0x00, 0x00, 0x02, 0x06, 0x01, 0x00, 0x04, 0x0b, 0x08, 0x00, 0x01, 0x00, 0x00, 0x00
        /*0020*/ 	.byte	0x00, 0x00, 0x00, 0x00


//--------------------- .nv.info._Z19map_solution_kernelPdPKdPKiS3_i --------------------------
	.section	.nv.info._Z19map_solution_kernelPdPKdPKiS3_i,"",@"SHT_CUDA_INFO"
	.sectionflags	@""
	.align	4


	//----- nvinfo : EIATTR_CUDA_API_VERSION
	.align		4
        /*0000*/ 	.byte	0x04, 0x37
        /*0002*/ 	.short	(.L_45 - .L_44)
.L_44:
        /*0004*/ 	.word	0x00000082


	//----- nvinfo : EIATTR_KPARAM_INFO
	.align		4
.L_45:
        /*0008*/ 	.byte	0x04, 0x17
        /*000a*/ 	.short	(.L_47 - .L_46)
.L_46:
        /*000c*/ 	.word	0x00000000
        /*0010*/ 	.short	0x0004
        /*0012*/ 	.short	0x0020
        /*0014*/ 	.byte	0x00, 0xf0, 0x11, 0x00


	//----- nvinfo : EIATTR_KPARAM_INFO
	.align		4
.L_47:
        /*0018*/ 	.byte	0x04, 0x17
        /*001a*/ 	.short	(.L_49 - .L_48)
.L_48:
        /*001c*/ 	.word	0x00000000
        /*0020*/ 	.short	0x0003
        /*0022*/ 	.short	0x0018
        /*0024*/ 	.byte	0x00, 0xf5, 0x21, 0x00


	//----- nvinfo : EIATTR_KPARAM_INFO
	.align		4
.L_49:
        /*0028*/ 	.byte	0x04, 0x17
        /*002a*/ 	.short	(.L_51 - .L_50)
.L_50:
        /*002c*/ 	.word	0x00000000
        /*0030*/ 	.short	0x0002
        /*0032*/ 	.short	0x0010
        /*0034*/ 	.byte	0x00, 0xf5, 0x21, 0x00


	//----- nvinfo : EIATTR_KPARAM_INFO
	.align		4
.L_51:
        /*0038*/ 	.byte	0x04, 0x17
        /*003a*/ 	.short	(.L_53 - .L_52)
.L_52:
        /*003c*/ 	.word	0x00000000
        /*0040*/ 	.short	0x0001
        /*0042*/ 	.short	0x0008
        /*0044*/ 	.byte	0x00, 0xf5, 0x21, 0x00


	//----- nvinfo : EIATTR_KPARAM_INFO
	.align		4
.L_53:
        /*0048*/ 	.byte	0x04, 0x17
        /*004a*/ 	.short	(.L_55 - .L_54)
.L_54:
        /*004c*/ 	.word	0x00000000
        /*0050*/ 	.short	0x0000
        /*0052*/ 	.short	0x0000
        /*0054*/ 	.byte	0x00, 0xf5, 0x21, 0x00


	//----- nvinfo : EIATTR_SPARSE_MMA_MASK
	.align		4
.L_55:
        /*0058*/ 	.byte	0x03, 0x50
        /*005a*/ 	.short	0x0000


	//----- nvinfo : EIATTR_MAXREG_COUNT
	.align		4
        /*005c*/ 	.byte	0x03, 0x1b
        /*005e*/ 	.short	0x00ff


	//----- nvinfo : EIATTR_NUM_BARRIERS
	.align		4
        /*0060*/ 	.byte	0x02, 0x4c
        /*0062*/ 	.byte	0x01
	.zero		1


	//----- nvinfo : EIATTR_MERCURY_ISA_VERSION
	.align		4
        /*0064*/ 	.byte	0x03, 0x5f
        /*0066*/ 	.short	0x0101


	//----- nvinfo : EIATTR_VRC_CTA_INIT_COUNT
	.align		4
        /*0068*/ 	.byte	0x02, 0x4a
	.zero		1
	.zero		1


	//----- nvinfo : EIATTR_EXIT_INSTR_OFFSETS
	.align		4
        /*006c*/ 	.byte	0x04, 0x1c
        /*006e*/ 	.short	(.L_57 - .L_56)


	//   ....[0]....
.L_56:
        /*0070*/ 	.word	0x00000040


	//   ....[1]....
        /*0074*/ 	.word	0x00000120


	//   ....[2]....
        /*0078*/ 	.word	0x00000180


	//   ....[3]....
        /*007c*/ 	.word	0x000001e0


	//----- nvinfo : EIATTR_CBANK_PARAM_SIZE
	.align		4
.L_57:
        /*0080*/ 	.byte	0x03, 0x19
        /*0082*/ 	.short	0x0024


	//----- nvinfo : EIATTR_PARAM_CBANK
	.align		4
        /*0084*/ 	.byte	0x04, 0x0a
        /*0086*/ 	.short	(.L_59 - .L_58)
	.align		4
.L_58:
        /*0088*/ 	.word	index@(.nv.constant0._Z19map_solution_kernelPdPKdPKiS3_i)
        /*008c*/ 	.short	0x0380
        /*008e*/ 	.short	0x0024


	//----- nvinfo : EIATTR_SW_WAR
	.align		4
.L_59:
        /*0090*/ 	.byte	0x04, 0x36
        /*0092*/ 	.short	(.L_61 - .L_60)
.L_60:
        /*0094*/ 	.word	0x00000008
.L_61:


//--------------------- .nv.info._Z18line_search_kernelPdPKdPbPKbid --------------------------
	.section	.nv.info._Z18line_search_kernelPdPKdPbPKbid,"",@"SHT_CUDA_INFO"
	.sectionflags	@""
	.align	4


	//----- nvinfo : EIATTR_CUDA_API_VERSION
	.align		4
        /*0000*/ 	.byte	0x04, 0x37
        /*0002*/ 	.short	(.L_63 - .L_62)
.L_62:
        /*0004*/ 	.word	0x00000082


	//----- nvinfo : EIATTR_KPARAM_INFO
	.align		4
.L_63:
        /*0008*/ 	.byte	0x04, 0x17
        /*000a*/ 	.short	(.L_65 - .L_64)
.L_64:
        /*000c*/ 	.word	0x00000000
        /*0010*/ 	.short	0x0005
        /*0012*/ 	.short	0x0028
        /*0014*/ 	.byte	0x00, 0xf0, 0x21, 0x00


	//----- nvinfo : EIATTR_KPARAM_INFO
	.align		4
.L_65:
        /*0018*/ 	.byte	0x04, 0x17
        /*001a*/ 	.short	(.L_67 - .L_66)
.L_66:
        /*001c*/ 	.word	0x00000000
        /*0020*/ 	.short	0x0004
        /*0022*/ 	.short	0x0020
        /*0024*/ 	.byte	0x00, 0xf0, 0x11, 0x00


	//----- nvinfo : EIATTR_KPARAM_INFO
	.align		4
.L_67:
        /*0028*/ 	.byte	0x04, 0x17
        /*002a*/ 	.short	(.L_69 - .L_68)
.L_68:
        /*002c*/ 	.word	0x00000000
        /*0030*/ 	.short	0x0003
        /*0032*/ 	.short	0x0018
        /*0034*/ 	.byte	0x00, 0xf5, 0x21, 0x00


	//----- nvinfo : EIATTR_KPARAM_INFO
	.align		4
.L_69:
        /*0038*/ 	.byte	0x04, 0x17
        /*003a*/ 	.short	(.L_71 - .L_70)
.L_70:
        /*003c*/ 	.word	0x00000000
        /*0040*/ 	.short	0x0002
        /*0042*/ 	.short	0x0010
        /*0044*/ 	.byte	0x00, 0xf5, 0x21, 0x00


	//----- nvinfo : EIATTR_KPARAM_INFO
	.align		4
.L_71:
        /*0048*/ 	.byte	0x04, 0x17
        /*004a*/ 	.short	(.L_73 - .L_72)
.L_72:
        /*004c*/ 	.word	0x00000000
        /*0050*/ 	.short	0x0001
        /*0052*/ 	.short	0x0008
        /*0054*/ 	.byte	0x00, 0xf5, 0x21, 0x00


	//----- nvinfo : EIATTR_KPARAM_INFO
	.align		4
.L_73:
        /*0058*/ 	.byte	0x04, 0x17
        /*005a*/ 	.short	(.L_75 - .L_74)
.L_74:
        /*005c*/ 	.word	0x00000000
        /*0060*/ 	.short	0x0000
        /*0062*/ 	.short	0x0000
        /*0064*/ 	.byte	0x00, 0xf5, 0x21, 0x00


	//----- nvinfo : EIATTR_SPARSE_MMA_MASK
	.align		4
.L_75:
        /*0068*/ 	.byte	0x03, 0x50
        /*006a*/ 	.short	0x0000


	//----- nvinfo : EIATTR_MAXREG_COUNT
	.align		4
        /*006c*/ 	.byte	0x03, 0x1b
        /*006e*/ 	.short	0x00ff


	//----- nvinfo : EIATTR_NUM_BARRIERS
	.align		4
        /*0070*/ 	.byte	0x02, 0x4c
        /*0072*/ 	.byte	0x01
	.zero		1


	//----- nvinfo : EIATTR_MERCURY_ISA_VERSION
	.align		4
        /*0074*/ 	.byte	0x03, 0x5f
        /*0076*/ 	.short	0x0101


	//----- nvinfo : EIATTR_VRC_CTA_INIT_COUNT
	.align		4
        /*0078*/ 	.byte	0x02, 0x4a
	.zero		1
	.zero		1


	//----- nvinfo : EIATTR_EXIT_INSTR_OFFSETS
	.align		4
        /*007c*/ 	.byte	0x04, 0x1c
        /*007e*/ 	.short	(.L_77 - .L_76)


	//   ....[0]....
.L_76:
        /*0080*/ 	.word	0x00000050


	//   ....[1]....
        /*0084*/ 	.word	0x000000e0


	//   ....[2]....
        /*0088*/ 	.word	0x00001a20


	//   ....[3]....
        /*008c*/ 	.word	0x00001a70


	//   ....[4]....
        /*0090*/ 	.word	0x00001b70


	//   ....[5]....
        /*0094*/ 	.word	0x00001ba0


	//----- nvinfo : EIATTR_CRS_STACK_SIZE
	.align		4
.L_77:
        /*0098*/ 	.byte	0x04, 0x1e
        /*009a*/ 	.short	(.L_79 - .L_78)
.L_78:
        /*009c*/ 	.word	0x00000000


	//----- nvinfo : EIATTR_CBANK_PARAM_SIZE
	.align		4
.L_79:
        /*00a0*/ 	.byte	0x03, 0x19
        /*00a2*/ 	.short	0x0030


	//----- nvinfo : EIATTR_PARAM_CBANK
	.align		4
        /*00a4*/ 	.byte	0x04, 0x0a
        /*00a6*/ 	.short	(.L_81 - .L_80)
	.align		4
.L_80:
        /*00a8*/ 	.word	index@(.nv.constant0._Z18line_search_kernelPdPKdPbPKbid)
        /*00ac*/ 	.short	0x0380
        /*00ae*/ 	.short	0x0030


	//----- nvinfo : EIATTR_SW_WAR
	.align		4
.L_81:
        /*00b0*/ 	.byte	0x04, 0x36
        /*00b2*/ 	.short	(.L_83 - .L_82)
.L_82:
        /*00b4*/ 	.word	0x00000008
.L_83:


//--------------------- .nv.info._Z22check_negatives_kernelPKdPKbPbid --------------------------
	.section	.nv.info._Z22check_negatives_kernelPKdPKbPbid,"",@"SHT_CUDA_INFO"
	.sectionflags	@""
	.align	4


	//----- nvinfo : EIATTR_CUDA_API_VERSION
	.align		4
        /*0000*/ 	.byte	0x04, 0x37
        /*0002*/ 	.short	(.L_85 - .L_84)
.L_84:
        /*0004*/ 	.word	0x00000082


	//----- nvinfo : EIATTR_KPARAM_INFO
	.align		4
.L_85:
        /*0008*/ 	.byte	0x04, 0x17
        /*000a*/ 	.short	(.L_87 - .L_86)
.L_86:
        /*000c*/ 	.word	0x00000000
        /*0010*/ 	.short	0x0004
        /*0012*/ 	.short	0x0020
        /*0014*/ 	.byte	0x00, 0xf0, 0x21, 0x00


	//----- nvinfo : EIATTR_KPARAM_INFO
	.align		4
.L_87:
        /*0018*/ 	.byte	0x04, 0x17
        /*001a*/ 	.short	(.L_89 - .L_88)
.L_88:
        /*001c*/ 	.word	0x00000000
        /*0020*/ 	.short	0x0003
        /*0022*/ 	.short	0x0018
        /*0024*/ 	.byte	0x00, 0xf0, 0x11, 0x00


	//----- nvinfo : EIATTR_KPARAM_INFO
	.align		4
.L_89:
        /*0028*/ 	.byte	0x04, 0x17
        /*002a*/ 	.short	(.L_91 - .L_90)
.L_90:
        /*002c*/ 	.word	0x00000000
        /*0030*/ 	.short	0x0002
        /*0032*/ 	.short	0x0010
        /*0034*/ 	.byte	0x00, 0xf5, 0x21, 0x00


	//----- nvinfo : EIATTR_KPARAM_INFO
	.align		4
.L_91:
        /*0038*/ 	.byte	0x04, 0x17
        /*003a*/ 	.short	(.L_93 - .L_92)
.L_92:
        /*003c*/ 	.word	0x00000000
        /*0040*/ 	.short	0x0001
        /*0042*/ 	.short	0x0008
        /*0044*/ 	.byte	0x00, 0xf5, 0x21, 0x00


	//----- nvinfo : EIATTR_KPARAM_INFO
	.align		4
.L_93:
        /*0048*/ 	.byte	0x04, 0x17
        /*004a*/ 	.short	(.L_95 - .L_94)
.L_94:
        /*004c*/ 	.word	0x00000000
        /*0050*/ 	.short	0x0000
        /*0052*/ 	.short	0x0000
        /*0054*/ 	.byte	0x00, 0xf5, 0x21, 0x00


	//----- nvinfo : EIATTR_SPARSE_MMA_MASK
	.align		4
.L_95:
        /*0058*/ 	.byte	0x03, 0x50
        /*005a*/ 	.short	0x0000


	//----- nvinfo : EIATTR_MAXREG_COUNT
	.align		4
        /*005c*/ 	.byte	0x03, 0x1b
        /*005e*/ 	.short	0x00ff


	//----- nvinfo : EIATTR_MERCURY_ISA_VERSION
	.align		4
        /*0060*/ 	.byte	0x03, 0x5f
        /*0062*/ 	.short	0x0101


	//----- nvinfo : EIATTR_COOP_GROUP_MASK_REGIDS
	.align		4
        /*0064*/ 	.byte	0x04, 0x29
        /*0066*/ 	.short	(.L_97 - .L_96)


	//   ....[0]....
.L_96:
        /*0068*/ 	.word	0xffffffff


	//----- nvinfo : EIATTR_COOP_GROUP_INSTR_OFFSETS
	.align		4
.L_97:
        /*006c*/ 	.byte	0x04, 0x28
        /*006e*/ 	.short	(.L_99 - .L_98)


	//   ....[0]....
.L_98:
        /*0070*/ 	.word	0x00000190


	//----- nvinfo : EIATTR_VRC_CTA_INIT_COUNT
	.align		4
.L_99:
        /*0074*/ 	.byte	0x02, 0x4a
	.zero		1
	.zero		1


	//----- nvinfo : EIATTR_EXIT_INSTR_OFFSETS
	.align		4
        /*0078*/ 	.byte	0x04, 0x1c
        /*007a*/ 	.short	(.L_101 - .L_100)


	//   ....[0]....
.L_100:
        /*007c*/ 	.word	0x00000040


	//   ....[1]....
        /*0080*/ 	.word	0x000001a0


	//   ....[2]....
        /*0084*/ 	.word	0x00000210


	//----- nvinfo : EIATTR_CRS_STACK_SIZE
	.align		4
.L_101:
        /*0088*/ 	.byte	0x04, 0x1e
        /*008a*/ 	.short	(.L_103 - .L_102)
.L_102:
        /*008c*/ 	.word	0x00000000


	//----- nvinfo : EIATTR_CBANK_PARAM_SIZE
	.align		4
.L_103:
        /*0090*/ 	.byte	0x03, 0x19
        /*0092*/ 	.short	0x0028


	//----- nvinfo : EIATTR_PARAM_CBANK
	.align		4
        /*0094*/ 	.byte	0x04, 0x0a
        /*0096*/ 	.short	(.L_105 - .L_104)
	.align		4
.L_104:
        /*0098*/ 	.word	index@(.nv.constant0._Z22check_negatives_kernelPKdPKbPbid)
        /*009c*/ 	.short	0x0380
        /*009e*/ 	.short	0x0028


	//----- nvinfo : EIATTR_SW_WAR
	.align		4
.L_105:
        /*00a0*/ 	.byte	0x04, 0x36
        /*00a2*/ 	.short	(.L_107 - .L_106)
.L_106:
        /*00a4*/ 	.word	0x00000008
.L_107:


//--------------------- .nv.info._Z28build_reduced_systems_kernelPKdS0_PKbPdS3_PiS4_i --------------------------
	.section	.nv.info._Z28build_reduced_systems_kernelPKdS0_PKbPdS3_PiS4_i,"",@"SHT_CUDA_INFO"
	.sectionflags	@""
	.align	4


	//----- nvinfo : EIATTR_CUDA_API_VERSION
	.align		4
        /*0000*/ 	.byte	0x04, 0x37
        /*0002*/ 	.short	(.L_109 - .L_108)
.L_108:
        /*0004*/ 	.word	0x00000082


	//----- nvinfo : EIATTR_KPARAM_INFO
	.align		4
.L_109:
        /*0008*/ 	.byte	0x04, 0x17
        /*000a*/ 	.short	(.L_111 - .L_110)
.L_110:
        /*000c*/ 	.word	0x00000000
        /*0010*/ 	.short	0x0007
        /*0012*/ 	.short	0x0038
        /*0014*/ 	.byte	0x00, 0xf0, 0x11, 0x00


	//----- nvinfo : EIATTR_KPARAM_INFO
	.align		4
.L_111:
        /*0018*/ 	.byte	0x04, 0x17
        /*001a*/ 	.short	(.L_113 - .L_112)
.L_112:
        /*001c*/ 	.word	0x00000000
        /*0020*/ 	.short	0x0006
        /*0022*/ 	.short	0x0030
        /*0024*/ 	.byte	0x00, 0xf5, 0x21, 0x00


	//----- nvinfo : EIATTR_KPARAM_INFO
	.align		4
.L_113:
        /*0028*/ 	.byte	0x04, 0x17
        /*002a*/ 	.short	(.L_115 - .L_114)
.L_114:
        /*002c*/ 	.word	0x00000000
        /*0030*/ 	.short	0x0005
        /*0032*/ 	.short	0x0028
        /*0034*/ 	.byte	0x00, 0xf5, 0x21, 0x00


	//----- nvinfo : EIATTR_KPARAM_INFO
	.align		4
.L_115:
        /*0038*/ 	.byte	0x04, 0x17
        /*003a*/ 	.short	(.L_117 - .L_116)
.L_116:
        /*003c*/ 	.word	0x00000000
        /*0040*/ 	.short	0x0004
        /*0042*/ 	.short	0x0020
        /*0044*/ 	.byte	0x00, 0xf5, 0x21, 0x00


	//----- nvinfo : EIATTR_KPARAM_INFO
	.align		4
.L_117:
        /*0048*/ 	.byte	0x04, 0x17
        /*004a*/ 	.short	(.L_119 - .L_118)
.L_118:
        /*004c*/ 	.word	0x00000000
        /*0050*/ 	.short	0x0003
        /*0052*/ 	.short	0x0018
        /*0054*/ 	.byte	0x00, 0xf5, 0x21, 0x00


	//----- nvinfo : EIATTR_KPARAM_INFO
	.align		4
.L_119:
        /*0058*/ 	.byte	0x04, 0x17
        /*005a*/ 	.short	(.L_121 - .L_120)
.L_120:
        /*005c*/ 	.word	0x00000000
        /*0060*/ 	.short	0x0002
        /*0062*/ 	.short	0x0010
        /*0064*/ 	.byte	0x00, 0xf5, 0x21, 0x00


	//----- nvinfo : EIATTR_KPARAM_INFO
	.align		4
.L_121:
        /*0068*/ 	.byte	0x04, 0x17
        /*006a*/ 	.short	(.L_123 - .L_122)
.L_122:
        /*006c*/ 	.word	0x00000000
        /*0070*/ 	.short	0x0001
        /*0072*/ 	.short	0x0008
        /*0074*/ 	.byte	0x00, 0xf5, 0x21, 0x00


	//----- nvinfo : EIATTR_KPARAM_INFO
	.align		4
.L_123:
        /*0078*/ 	.byte	0x04, 0x17
        /*007a*/ 	.short	(.L_125 - .L_124)
.L_124:
        /*007c*/ 	.word	0x00000000
        /*0080*/ 	.short	0x0000
        /*0082*/ 	.short	0x0000
        /*0084*/ 	.byte	0x00, 0xf5, 0x21, 0x00


	//----- nvinfo : EIATTR_SPARSE_MMA_MASK
	.align		4
.L_125:
        /*0088*/ 	.byte	0x03, 0x50
        /*008a*/ 	.short	0x0000


	//----- nvinfo : EIATTR_MAXREG_COUNT
	.align		4
        /*008c*/ 	.byte	0x03, 0x1b
        /*008e*/ 	.short	0x00ff


	//----- nvinfo : EIATTR_NUM_BARRIERS
	.align		4
        /*0090*/ 	.byte	0x02, 0x4c
        /*0092*/ 	.byte	0x01
	.zero		1


	//----- nvinfo : EIATTR_MERCURY_ISA_VERSION
	.align		4
        /*0094*/ 	.byte	0x03, 0x5f
        /*0096*/ 	.short	0x0101


	//----- nvinfo : EIATTR_VRC_CTA_INIT_COUNT
	.align		4
        /*0098*/ 	.byte	0x02, 0x4a
	.zero		1
	.zero		1


	//----- nvinfo : EIATTR_EXIT_INSTR_OFFSETS
	.align		4
        /*009c*/ 	.byte	0x04, 0x1c
        /*009e*/ 	.short	(.L_127 - .L_126)


	//   ....[0]....
.L_126:
        /*00a0*/ 	.word	0x00000040


	//   ....[1]....
        /*00a4*/ 	.word	0x000008d0


	//   ....[2]....
        /*00a8*/ 	.word	0x00001610


	//   ....[3]....
        /*00ac*/ 	.word	0x00001690


	//----- nvinfo : EIATTR_CRS_STACK_SIZE
	.align		4
.L_127:
        /*00b0*/ 	.byte	0x04, 0x1e
        /*00b2*/ 	.short	(.L_129 - .L_128)
.L_128:
        /*00b4*/ 	.word	0x00000000


	//----- nvinfo : EIATTR_CBANK_PARAM_SIZE
	.align		4
.L_129:
        /*00b8*/ 	.byte	0x03, 0x19
        /*00ba*/ 	.short	0x003c


	//----- nvinfo : EIATTR_PARAM_CBANK
	.align		4
        /*00bc*/ 	.byte	0x04, 0x0a
        /*00be*/ 	.short	(.L_131 - .L_130)
	.align		4
.L_130:
        /*00c0*/ 	.word	index@(.nv.constant0._Z28build_reduced_systems_kernelPKdS0_PKbPdS3_PiS4_i)
        /*00c4*/ 	.short	0x0380
        /*00c6*/ 	.short	0x003c


	//----- nvinfo : EIATTR_SW_WAR
	.align		4
.L_131:
        /*00c8*/ 	.byte	0x04, 0x36
        /*00ca*/ 	.short	(.L_133 - .L_132)
.L_132:
        /*00cc*/ 	.word	0x00000008
.L_133:


//--------------------- .nv.info._Z24add_to_active_set_kernelPbPKiPKbi --------------------------
	.section	.nv.info._Z24add_to_active_set_kernelPbPKiPKbi,"",@"SHT_CUDA_INFO"
	.sectionflags	@""
	.align	4


	//----- nvinfo : EIATTR_CUDA_API_VERSION
	.align		4
        /*0000*/ 	.byte	0x04, 0x37
        /*0002*/ 	.short	(.L_135 - .L_134)
.L_134:
        /*0004*/ 	.word	0x00000082


	//----- nvinfo : EIATTR_KPARAM_INFO
	.align		4
.L_135:
        /*0008*/ 	.byte	0x04, 0x17
        /*000a*/ 	.short	(.L_137 - .L_136)
.L_136:
        /*000c*/ 	.word	0x00000000
        /*0010*/ 	.short	0x0003
        /*0012*/ 	.short	0x0018
        /*0014*/ 	.byte	0x00, 0xf0, 0x11, 0x00


	//----- nvinfo : EIATTR_KPARAM_INFO
	.align		4
.L_137:
        /*0018*/ 	.byte	0x04, 0x17
        /*001a*/ 	.short	(.L_139 - .L_138)
.L_138:
        /*001c*/ 	.word	0x00000000
        /*0020*/ 	.short	0x0002
        /*0022*/ 	.short	0x0010
        /*0024*/ 	.byte	0x00, 0xf5, 0x21, 0x00


	//----- nvinfo : EIATTR_KPARAM_INFO
	.align		4
.L_139:
        /*0028*/ 	.byte	0x04, 0x17
        /*002a*/ 	.short	(.L_141 - .L_140)
.L_140:
        /*002c*/ 	.word	0x00000000
        /*0030*/ 	.short	0x0001
        /*0032*/ 	.short	0x0008
        /*0034*/ 	.byte	0x00, 0xf5, 0x21, 0x00


	//----- nvinfo : EIATTR_KPARAM_INFO
	.align		4
.L_141:
        /*0038*/ 	.byte	0x04, 0x17
        /*003a*/ 	.short	(.L_143 - .L_142)
.L_142:
        /*003c*/ 	.word	0x00000000
        /*0040*/ 	.short	0x0000
        /*0042*/ 	.short	0x0000
        /*0044*/ 	.byte	0x00, 0xf5, 0x21, 0x00


	//----- nvinfo : EIATTR_SPARSE_MMA_MASK
	.align		4
.L_143:
        /*0048*/ 	.byte	0x03, 0x50
        /*004a*/ 	.short	0x0000


	//----- nvinfo : EIATTR_MAXREG_COUNT
	.align		4
        /*004c*/ 	.byte	0x03, 0x1b
        /*004e*/ 	.short	0x00ff


	//----- nvinfo : EIATTR_MERCURY_ISA_VERSION
	.align		4
        /*0050*/ 	.byte	0x03, 0x5f
        /*0052*/ 	.short	0x0101


	//----- nvinfo : EIATTR_VRC_CTA_INIT_COUNT
	.align		4
        /*0054*/ 	.byte	0x02, 0x4a
	.zero		1
	.zero		1


	//----- nvinfo : EIATTR_EXIT_INSTR_OFFSETS
	.align		4
        /*0058*/ 	.byte	0x04, 0x1c
        /*005a*/ 	.short	(.L_145 - .L_144)


	//   ....[0]....
.L_144:
        /*005c*/ 	.word	0x00000040


	//   ....[1]....
        /*0060*/ 	.word	0x000000b0


	//   ....[2]....
        /*0064*/ 	.word	0x00000100


	//   ....[3]....
        /*0068*/ 	.word	0x00000170


	//----- nvinfo : EIATTR_CBANK_PARAM_SIZE
	.align		4
.L_145:
        /*006c*/ 	.byte	0x03, 0x19
        /*006e*/ 	.short	0x001c


	//----- nvinfo : EIATTR_PARAM_CBANK
	.align		4
        /*0070*/ 	.byte	0x04, 0x0a
        /*0072*/ 	.short	(.L_147 - .L_146)
	.align		4
.L_146:
        /*0074*/ 	.word	index@(.nv.constant0._Z24add_to_active_set_kernelPbPKiPKbi)
        /*0078*/ 	.short	0x0380
        /*007a*/ 	.short	0x001c


	//----- nvinfo : EIATTR_SW_WAR
	.align		4
.L_147:
        /*007c*/ 	.byte	0x04, 0x36
        /*007e*/ 	.short	(.L_149 - .L_148)
.L_148:
        /*0080*/ 	.word	0x00000008
.L_149:


//--------------------- .nv.info._Z20find_max_dual_kernelPKdPiPdPbid --------------------------
	.section	.nv.info._Z20find_max_dual_kernelPKdPiPdPbid,"",@"SHT_CUDA_INFO"
	.sectionflags	@""
	.align	4


	//----- nvinfo : EIATTR_CUDA_API_VERSION
	.align		4
        /*0000*/ 	.byte	0x04, 0x37
        /*0002*/ 	.short	(.L_151 - .L_150)
.L_150:
        /*0004*/ 	.word	0x00000082


	//----- nvinfo : EIATTR_KPARAM_INFO
	.align		4
.L_151:
        /*0008*/ 	.byte	0x04, 0x17
        /*000a*/ 	.short	(.L_153 - .L_152)
.L_152:
        /*000c*/ 	.word	0x00000000
        /*0010*/ 	.short	0x0005
        /*0012*/ 	.short	0x0028
        /*0014*/ 	.byte	0x00, 0xf0, 0x21, 0x00


	//----- nvinfo : EIATTR_KPARAM_INFO
	.align		4
.L_153:
        /*0018*/ 	.byte	0x04, 0x17
        /*001a*/ 	.short	(.L_155 - .L_154)
.L_154:
        /*001c*/ 	.word	0x00000000
        /*0020*/ 	.short	0x0004
        /*0022*/ 	.short	0x0020
        /*0024*/ 	.byte	0x00, 0xf0, 0x11, 0x00


	//----- nvinfo : EIATTR_KPARAM_INFO
	.align		4
.L_155:
        /*0028*/ 	.byte	0x04, 0x17
        /*002a*/ 	.short	(.L_157 - .L_156)
.L_156:
        /*002c*/ 	.word	0x00000000
        /*0030*/ 	.short	0x0003
        /*0032*/ 	.short	0x0018
        /*0034*/ 	.byte	0x00, 0xf5, 0x21, 0x00


	//----- nvinfo : EIATTR_KPARAM_INFO
	.align		4
.L_157:
        /*0038*/ 	.byte	0x04, 0x17
        /*003a*/ 	.short	(.L_159 - .L_158)
.L_158:
        /*003c*/ 	.word	0x00000000
        /*0040*/ 	.short	0x0002
        /*0042*/ 	.short	0x0010
        /*0044*/ 	.byte	0x00, 0xf5, 0x21, 0x00


	//----- nvinfo : EIATTR_KPARAM_INFO
	.align		4
.L_159:
        /*0048*/ 	.byte	0x04, 0x17
        /*004a*/ 	.short	(.L_161 - .L_160)
.L_160:
        /*004c*/ 	.word	0x00000000
        /*0050*/ 	.short	0x0001
        /*0052*/ 	.short	0x0008
        /*0054*/ 	.byte	0x00, 0xf5, 0x21, 0x00


	//----- nvinfo : EIATTR_KPARAM_INFO
	.align		4
.L_161:
        /*0058*/ 	.byte	0x04, 0x17
        /*005a*/ 	.short	(.L_163 - .L_162)
.L_162:
        /*005c*/ 	.word	0x00000000
        /*0060*/ 	.short	0x0000
        /*0062*/ 	.short	0x0000
        /*0064*/ 	.byte	0x00, 0xf5, 0x21, 0x00


	//----- nvinfo : EIATTR_SPARSE_MMA_MASK
	.align		4
.L_163:
        /*0068*/ 	.byte	0x03, 0x50
        /*006a*/ 	.short	0x0000


	//----- nvinfo : EIATTR_MAXREG_COUNT
	.align		4
        /*006c*/ 	.byte	0x03, 0x1b
        /*006e*/ 	.short	0x00ff


	//----- nvinfo : EIATTR_MERCURY_ISA_VERSION
	.align		4
        /*0070*/ 	.byte	0x03, 0x5f
        /*0072*/ 	.short	0x0101


	//----- nvinfo : EIATTR_COOP_GROUP_MASK_REGIDS
	.align		4
        /*0074*/ 	.byte	0x04, 0x29
        /*0076*/ 	.short	(.L_165 - .L_164)


	//   ....[0]....
.L_164:
        /*0078*/ 	.word	0xffffffff


	//   ....[1]....
        /*007c*/ 	.word	0xffffffff


	//   ....[2]....
        /*0080*/ 	.word	0xffffffff


	//   ....[3]....
        /*0084*/ 	.word	0xffffffff


	//   ....[4]....
        /*0088*/ 	.word	0xffffffff


	//   ....[5]....
        /*008c*/ 	.word	0xffffffff


	//   ....[6]....
        /*0090*/ 	.word	0xffffffff


	//   ....[7]....
        /*0094*/ 	.word	0xffffffff


	//   ....[8]....
        /*0098*/ 	.word	0xffffffff


	//   ....[9]....
        /*009c*/ 	.word	0xffffffff


	//   ....[10]....
        /*00a0*/ 	.word	0xffffffff


	//   ....[11]....
        /*00a4*/ 	.word	0xffffffff


	//   ....[12]....
        /*00a8*/ 	.word	0xffffffff


	//   ....[13]....
        /*00ac*/ 	.word	0xffffffff


	//   ....[14]....
        /*00b0*/ 	.word	0xffffffff


	//----- nvinfo : EIATTR_COOP_GROUP_INSTR_OFFSETS
	.align		4
.L_165:
        /*00b4*/ 	.byte	0x04, 0x28
        /*00b6*/ 	.short	(.L_167 - .L_166)


	//   ....[0]....
.L_166:
        /*00b8*/ 	.word	0x00000180


	//   ....[1]....
        /*00bc*/ 	.word	0x000001a0


	//   ....[2]....
        /*00c0*/ 	.word	0x000001b0


	//   ....[3]....
        /*00c4*/ 	.word	0x00000200


	//   ....[4]....
        /*00c8*/ 	.word	0x00000210


	//   ....[5]....
        /*00cc*/ 	.word	0x00000220


	//   ....[6]....
        /*00d0*/ 	.word	0x00000270


	//   ....[7]....
        /*00d4*/ 	.word	0x00000280


	//   ....[8]....
        /*00d8*/ 	.word	0x00000290


	//   ....[9]....
        /*00dc*/ 	.word	0x000002e0


	//   ....[10]....
        /*00e0*/ 	.word	0x000002f0


	//   ....[11]....
        /*00e4*/ 	.word	0x00000300


	//   ....[12]....
        /*00e8*/ 	.word	0x00000350


	//   ....[13]....
        /*00ec*/ 	.word	0x00000360


	//   ....[14]....
        /*00f0*/ 	.word	0x00000370


	//----- nvinfo : EIATTR_VRC_CTA_INIT_COUNT
	.align		4
.L_167:
        /*00f4*/ 	.byte	0x02, 0x4a
	.zero		1
	.zero		1


	//----- nvinfo : EIATTR_EXIT_INSTR_OFFSETS
	.align		4
        /*00f8*/ 	.byte	0x04, 0x1c
        /*00fa*/ 	.short	(.L_169 - .L_168)


	//   ....[0]....
.L_168:
        /*00fc*/ 	.word	0x00000040


	//   ....[1]....
        /*0100*/ 	.word	0x00000380


	//   ....[2]....
        /*0104*/ 	.word	0x000004e0


	//----- nvinfo : EIATTR_CRS_STACK_SIZE
	.align		4
.L_169:
        /*0108*/ 	.byte	0x04, 0x1e
        /*010a*/ 	.short	(.L_171 - .L_170)
.L_170:
        /*010c*/ 	.word	0x00000000


	//----- nvinfo : EIATTR_CBANK_PARAM_SIZE
	.align		4
.L_171:
        /*0110*/ 	.byte	0x03, 0x19
        /*0112*/ 	.short	0x0030


	//----- nvinfo : EIATTR_PARAM_CBANK
	.align		4
        /*0114*/ 	.byte	0x04, 0x0a
        /*0116*/ 	.short	(.L_173 - .L_172)
	.align		4
.L_172:
        /*0118*/ 	.word	index@(.nv.constant0._Z20find_max_dual_kernelPKdPiPdPbid)
        /*011c*/ 	.short	0x0380
        /*011e*/ 	.short	0x0030


	//----- nvinfo : EIATTR_SW_WAR
	.align		4
.L_173:
        /*0120*/ 	.byte	0x04, 0x36
        /*0122*/ 	.short	(.L_175 - .L_174)
.L_174:
        /*0124*/ 	.word	0x00000008
.L_175:


//--------------------- .nv.info._Z19compute_dual_kernelPKdS0_S0_PdPKbi --------------------------
	.section	.nv.info._Z19compute_dual_kernelPKdS0_S0_PdPKbi,"",@"SHT_CUDA_INFO"
	.sectionflags	@""
	.align	4


	//----- nvinfo : EIATTR_CUDA_API_VERSION
	.align		4
        /*0000*/ 	.byte	0x04, 0x37
        /*0002*/ 	.short	(.L_177 - .L_176)
.L_176:
        /*0004*/ 	.word	0x00000082


	//----- nvinfo : EIATTR_KPARAM_INFO
	.align		4
.L_177:
        /*0008*/ 	.byte	0x04, 0x17
        /*000a*/ 	.short	(.L_179 - .L_178)
.L_178:
        /*000c*/ 	.word	0x00000000
        /*0010*/ 	.short	0x0005
        /*0012*/ 	.short	0x0028
        /*0014*/ 	.byte	0x00, 0xf0, 0x11, 0x00


	//----- nvinfo : EIATTR_KPARAM_INFO
	.align		4
.L_179:
        /*0018*/ 	.byte	0x04, 0x17
        /*001a*/ 	.short	(.L_181 - .L_180)
.L_180:
        /*001c*/ 	.word	0x00000000
        /*0020*/ 	.short	0x0004
        /*0022*/ 	.short	0x0020
        /*0024*/ 	.byte	0x00, 0xf5, 0x21, 0x00


	//----- nvinfo : EIATTR_KPARAM_INFO
	.align		4
.L_181:
        /*0028*/ 	.byte	0x04, 0x17
        /*002a*/ 	.short	(.L_183 - .L_182)
.L_182:
        /*002c*/ 	.word	0x00000000
        /*0030*/ 	.short	0x0003
        /*0032*/ 	.short	0x0018
        /*0034*/ 	.byte	0x00, 0xf5, 0x21, 0x00


	//----- nvinfo : EIATTR_KPARAM_INFO
	.align		4
.L_183:
        /*0038*/ 	.byte	0x04, 0x17
        /*003a*/ 	.short	(.L_185 - .L_184)
.L_184:
        /*003c*/ 	.word	0x00000000
        /*0040*/ 	.short	0x0002
        /*0042*/ 	.short	0x0010
        /*0044*/ 	.byte	0x00, 0xf5, 0x21, 0x00


	//----- nvinfo : EIATTR_KPARAM_INFO
	.align		4
.L_185:
        /*0048*/ 	.byte	0x04, 0x17
        /*004a*/ 	.short	(.L_187 - .L_186)
.L_186:
        /*004c*/ 	.word	0x00000000
        /*0050*/ 	.short	0x0001
        /*0052*/ 	.short	0x0008
        /*0054*/ 	.byte	0x00, 0xf5, 0x21, 0x00


	//----- nvinfo : EIATTR_KPARAM_INFO
	.align		4
.L_187:
        /*0058*/ 	.byte	0x04, 0x17
        /*005a*/ 	.short	(.L_189 - .L_188)
.L_188:
        /*005c*/ 	.word	0x00000000
        /*0060*/ 	.short	0x0000
        /*0062*/ 	.short	0x0000
        /*0064*/ 	.byte	0x00, 0xf5, 0x21, 0x00


	//----- nvinfo : EIATTR_SPARSE_MMA_MASK
	.align		4
.L_189:
        /*0068*/ 	.byte	0x03, 0x50
        /*006a*/ 	.short	0x0000


	//----- nvinfo : EIATTR_MAXREG_COUNT
	.align		4
        /*006c*/ 	.byte	0x03, 0x1b
        /*006e*/ 	.short	0x00ff


	//----- nvinfo : EIATTR_NUM_BARRIERS
	.align		4
        /*0070*/ 	.byte	0x02, 0x4c
        /*0072*/ 	.byte	0x01
	.zero		1


	//----- nvinfo : EIATTR_MERCURY_ISA_VERSION
	.align		4
        /*0074*/ 	.byte	0x03, 0x5f
        /*0076*/ 	.short	0x0101


	//----- nvinfo : EIATTR_VRC_CTA_INIT_COUNT
	.align		4
        /*0078*/ 	.byte	0x02, 0x4a
	.zero		1
	.zero		1


	//----- nvinfo : EIATTR_EXIT_INSTR_OFFSETS
	.align		4
        /*007c*/ 	.byte	0x04, 0x1c
        /*007e*/ 	.short	(.L_191 - .L_190)


	//   ....[0]....
.L_190:
        /*0080*/ 	.word	0x00000040


	//   ....[1]....
        /*0084*/ 	.word	0x000003c0


	//   ....[2]....
        /*0088*/ 	.word	0x00000650


	//   ....[3]....
        /*008c*/ 	.word	0x000006a0


	//----- nvinfo : EIATTR_CRS_STACK_SIZE
	.align		4
.L_191:
        /*0090*/ 	.byte	0x04, 0x1e
        /*0092*/ 	.short	(.L_193 - .L_192)
.L_192:
        /*0094*/ 	.word	0x00000000


	//----- nvinfo : EIATTR_CBANK_PARAM_SIZE
	.align		4
.L_193:
        /*0098*/ 	.byte	0x03, 0x19
        /*009a*/ 	.short	0x002c


	//----- nvinfo : EIATTR_PARAM_CBANK
	.align		4
        /*009c*/ 	.byte	0x04, 0x0a
        /*009e*/ 	.short	(.L_195 - .L_194)
	.align		4
.L_194:
        /*00a0*/ 	.word	index@(.nv.constant0._Z19compute_dual_kernelPKdS0_S0_PdPKbi)
        /*00a4*/ 	.short	0x0380
        /*00a6*/ 	.short	0x002c


	//----- nvinfo : EIATTR_SW_WAR
	.align		4
.L_195:
        /*00a8*/ 	.byte	0x04, 0x36
        /*00aa*/ 	.short	(.L_197 - .L_196)
.L_196:
        /*00ac*/ 	.word	0x00000008
.L_197:


//--------------------- .nv.callgraph             --------------------------
	.section	.nv.callgraph,"",@"SHT_CUDA_CALLGRAPH"
	.align	4
	.sectionentsize	8
	.align		4
        /*0000*/ 	.word	0x00000000
	.align		4
        /*0004*/ 	.word	0xffffffff
	.align		4
        /*0008*/ 	.word	0x00000000
	.align		4
        /*000c*/ 	.word	0xfffffffe
	.align		4
        /*0010*/ 	.word	0x00000000
	.align		4
        /*0014*/ 	.word	0xfffffffd
	.align		4
        /*0018*/ 	.word	0x00000000
	.align		4
        /*001c*/ 	.word	0xfffffffc


//--------------------- .text._Z19map_solution_kernelPdPKdPKiS3_i --------------------------
	.section	.text._Z19map_solution_kernelPdPKdPKiS3_i,"ax",@progbits
	.align	128
        .global         _Z19map_solution_kernelPdPKdPKiS3_i
        .type           _Z19map_solution_kernelPdPKdPKiS3_i,@function
        .size           _Z19map_solution_kernelPdPKdPKiS3_i,(.L_x_52 - _Z19map_solution_kernelPdPKdPKiS3_i)
        .other          _Z19map_solution_kernelPdPKdPKiS3_i,@"STO_CUDA_ENTRY STV_DEFAULT"
_Z19map_solution_kernelPdPKdPKiS3_i:
.text._Z19map_solution_kernelPdPKdPKiS3_i:
[----:B------:R-:W-:Y:S01]  /*0000*/  LDC R1, c[0x0][0x37c] ;  /* 0x0000df00ff017b82 */ /* 0x000fe20000000800 */
[----:B------:R-:W0:Y:S01]  /*0010*/  S2R R9, SR_CTAID.X ;  /* 0x0000000000097919 */ /* 0x000e220000002500 */
[----:B------:R-:W0:Y:S02]  /*0020*/  LDCU UR4, c[0x0][0x3a0] ;  /* 0x00007400ff0477ac */ /* 0x000e240008000800 */
[----:B0-----:R-:W-:-:S13]  /*0030*/  ISETP.GE.AND P0, PT, R9, UR4, PT ;  /* 0x0000000409007c0c */ /* 0x001fda000bf06270 */
[----:B------:R-:W-:Y:S05]  /*0040*/  @P0 EXIT ;  /* 0x000000000000094d */ /* 0x000fea0003800000 */
[----:B------:R-:W0:Y:S01]  /*0050*/  LDC.64 R4, c[0x0][0x398] ;  /* 0x0000e600ff047b82 */ /* 0x000e220000000a00 */
[----:B------:R-:W1:Y:S01]  /*0060*/  LDCU.64 UR4, c[0x0][0x358] ;  /* 0x00006b00ff0477ac */ /* 0x000e620008000a00 */
[----:B------:R-:W2:Y:S06]  /*0070*/  S2R R11, SR_TID.X ;  /* 0x00000000000b7919 */ /* 0x000eac0000002100 */
[----:B------:R-:W3:Y:S01]  /*0080*/  LDC.64 R2, c[0x0][0x380] ;  /* 0x0000e000ff027b82 */ /* 0x000ee20000000a00 */
[----:B0-----:R-:W-:-:S06]  /*0090*/  IMAD.WIDE.U32 R4, R9, 0x4, R4 ;  /* 0x0000000409047825 */ /* 0x001fcc00078e0004 */
[----:B-1----:R-:W4:Y:S01]  /*00a0*/  LDG.E R4, desc[UR4][R4.64] ;  /* 0x0000000404047981 */ /* 0x002f22000c1e1900 */
[----:B------:R-:W-:Y:S01]  /*00b0*/  IMAD R9, R9, 0xa, RZ ;  /* 0x0000000a09097824 */ /* 0x000fe200078e02ff */
[----:B--2---:R-:W-:-:S03]  /*00c0*/  ISETP.GT.U32.AND P0, PT, R11, 0x9, PT ;  /* 0x000000090b00780c */ /* 0x004fc60003f04070 */
[----:B---3--:R-:W-:-:S10]  /*00d0*/  IMAD.WIDE.U32 R2, R9, 0x8, R2 ;  /* 0x0000000809027825 */ /* 0x008fd400078e0002 */
[----:B------:R-:W-:-:S05]  /*00e0*/  @!P0 IMAD.WIDE.U32 R6, R11, 0x8, R2 ;  /* 0x000000080b068825 */ /* 0x000fca00078e0002 */
[----:B------:R0:W-:Y:S01]  /*00f0*/  @!P0 STG.E.64 desc[UR4][R6.64], RZ ;  /* 0x000000ff06008986 */ /* 0x0001e2000c101b04 */
[----:B------:R-:W-:Y:S01]  /*0100*/  BAR.SYNC.DEFER_BLOCKING 0x0 ;  /* 0x0000000000007b1d */ /* 0x000fe20000010000 */
[----:B----4-:R-:W-:-:S13]  /*0110*/  ISETP.GE.AND P1, PT, R11, R4, PT ;  /* 0x000000040b00720c */ /* 0x010fda0003f26270 */
[----:B0-----:R-:W-:Y:S05]  /*0120*/  @P1 EXIT ;  /* 0x000000000000194d */ /* 0x001fea0003800000 */
[----:B------:R-:W0:Y:S01]  /*0130*/  LDC.64 R4, c[0x0][0x390] ;  /* 0x0000e400ff047b82 */ /* 0x000e220000000a00 */
[----:B------:R-:W-:-:S05]  /*0140*/  IADD3 R9, PT, PT, R9, R11, RZ ;  /* 0x0000000b09097210 */ /* 0x000fca0007ffe0ff */
[----:B0-----:R-:W-:-:S05]  /*0150*/  IMAD.WIDE.U32 R4, R9, 0x4, R4 ;  /* 0x0000000409047825 */ /* 0x001fca00078e0004 */
[----:B------:R-:W2:Y:S02]  /*0160*/  LDG.E R7, desc[UR4][R4.64] ;  /* 0x0000000404077981 */ /* 0x000ea4000c1e1900 */
[----:B--2---:R-:W-:-:S13]  /*0170*/  ISETP.GT.U32.AND P0, PT, R7, 0x9, PT ;  /* 0x000000090700780c */ /* 0x004fda0003f04070 */
[----:B------:R-:W-:Y:S05]  /*0180*/  @P0 EXIT ;  /* 0x000000000000094d */ /* 0x000fea0003800000 */
[----:B------:R-:W0:Y:S02]  /*0190*/  LDC.64 R4, c[0x0][0x388] ;  /* 0x0000e200ff047b82 */ /* 0x000e240000000a00 */
[----:B0-----:R-:W-:-:S06]  /*01a0*/  IMAD.WIDE.U32 R4, R9, 0x8, R4 ;  /* 0x0000000809047825 */ /* 0x001fcc00078e0004 */
[----:B------:R-:W2:Y:S01]  /*01b0*/  LDG.E.64 R4, desc[UR4][R4.64] ;  /* 0x0000000404047981 */ /* 0x000ea2000c1e1b00 */
[----:B------:R-:W-:-:S05]  /*01c0*/  IMAD.WIDE.U32 R2, R7, 0x8, R2 ;  /* 0x0000000807027825 */ /* 0x000fca00078e0002 */
[----:B--2---:R-:W-:Y:S01]  /*01d0*/  STG.E.64 desc[UR4][R2.64], R4 ;  /* 0x0000000402007986 */ /* 0x004fe2000c101b04 */
[----:B------:R-:W-:Y:S05]  /*01e0*/  EXIT ;  /* 0x000000000000794d */ /* 0x000fea0003800000 */
.L_x_0:
[----:B------:R-:W-:-:S00]  /*01f0*/  BRA `(.L_x_0) ;  /* 0xfffffffc00fc7947 */ /* 0x000fc0000383ffff */
[----:B------:R-:W-:-:S00]  /*0200*/  NOP ;  /* 0x0000000000007918 */ /* 0x000fc00000000000 */
[----:B------:R-:W-:-:S00]  /*0210*/  NOP ;  /* 0x0000000000007918 */ /* 0x000fc00000000000 */
[----:B------:R-:W-:-:S00]  /*0220*/  NOP ;  /* 0x0000000000007918 */ /* 0x000fc00000000000 */
[----:B------:R-:W-:-:S00]  /*0230*/  NOP ;  /* 0x0000000000007918 */ /* 0x000fc00000000000 */
[----:B------:R-:W-:-:S00]  /*0240*/  NOP ;  /* 0x0000000000007918 */ /* 0x000fc00000000000 */
[----:B------:R-:W-:-:S00]  /*0250*/  NOP ;  /* 0x0000000000007918 */ /* 0x000fc00000000000 */
[----:B------:R-:W-:-:S00]  /*0260*/  NOP ;  /* 0x0000000000007918 */ /* 0x000fc00000000000 */
[----:B------:R-:W-:-:S00]  /*0270*/  NOP ;  /* 0x0000000000007918 */ /* 0x000fc00000000000 */
.L_x_52:


//--------------------- .text._Z18line_search_kernelPdPKdPbPKbid --------------------------
	.section	.text._Z18line_search_kernelPdPKdPbPKbid,"ax",@progbits
	.align	128
        .global         _Z18line_search_kernelPdPKdPbPKbid
        .type           _Z18line_search_kernelPdPKdPbPKbid,@function
        .size           _Z18line_search_kernelPdPKdPbPKbid,(.L_x_51 - _Z18line_search_kernelPdPKdPbPKbid)
        .other          _Z18line_search_kernelPdPKdPbPKbid,@"STO_CUDA_ENTRY STV_DEFAULT"
_Z18line_search_kernelPdPKdPbPKbid:
.text._Z18line_search_kernelPdPKdPbPKbid:
[----:B------:R-:W-:Y:S08]  /*0000*/  LDC R1, c[0x0][0x37c] ;  /* 0x0000df00ff017b82 */ /* 0x000ff00000000800 */
[----:B------:R-:W0:Y:S01]  /*0010*/  S2UR UR8, SR_CTAID.X ;  /* 0x00000000000879c3 */ /* 0x000e220000002500 */
[----:B------:R-:W0:Y:S02]  /*0020*/  LDCU UR4, c[0x0][0x3a0] ;  /* 0x00007400ff0477ac */ /* 0x000e240008000800 */
[----:B0-----:R-:W-:-:S06]  /*0030*/  UISETP.GE.AND UP0, UPT, UR8, UR4, UPT ;  /* 0x000000040800728c */ /* 0x001fcc000bf06270 */
[----:B------:R-:W-:-:S13]  /*0040*/  PLOP3.LUT P0, PT, PT, PT, UP0, 0x80, 0x8 ;  /* 0x000000000008781c */ /* 0x000fda0003f0f008 */
[----:B------:R-:W-:Y:S05]  /*0050*/  @P0 EXIT ;  /* 0x000000000000094d */ /* 0x000fea0003800000 */
[----:B------:R-:W0:Y:S01]  /*0060*/  LDCU.64 UR4, c[0x0][0x398] ;  /* 0x00007300ff0477ac */ /* 0x000e220008000a00 */
[----:B------:R-:W1:Y:S01]  /*0070*/  LDCU.64 UR12, c[0x0][0x358] ;  /* 0x00006b00ff0c77ac */ /* 0x000e620008000a00 */
[----:B0-----:R-:W-:-:S04]  /*0080*/  UIADD3 UR4, UP0, UPT, UR8, UR4, URZ ;  /* 0x0000000408047290 */ /* 0x001fc8000ff1e0ff */
[----:B------:R-:W-:Y:S02]  /*0090*/  UIADD3.X UR5, UPT, UPT, URZ, UR5, URZ, UP0, !UPT ;  /* 0x00000005ff057290 */ /* 0x000fe400087fe4ff */
[----:B------:R-:W-:-:S04]  /*00a0*/  IMAD.U32 R2, RZ, RZ, UR4 ;  /* 0x00000004ff027e24 */ /* 0x000fc8000f8e00ff */
[----:B------:R-:W-:-:S05]  /*00b0*/  IMAD.U32 R3, RZ, RZ, UR5 ;  /* 0x00000005ff037e24 */ /* 0x000fca000f8e00ff */
[----:B-1----:R-:W2:Y:S02]  /*00c0*/  LDG.E.U8 R2, desc[UR12][R2.64] ;  /* 0x0000000c02027981 */ /* 0x002ea4000c1e1100 */
[----:B--2---:R-:W-:-:S13]  /*00d0*/  ISETP.NE.AND P0, PT, R2, RZ, PT ;  /* 0x000000ff0200720c */ /* 0x004fda0003f05270 */
[----:B------:R-:W-:Y:S05]  /*00e0*/  @!P0 EXIT ;  /* 0x000000000000894d */ /* 0x000fea0003800000 */
[----:B------:R-:W0:Y:S01]  /*00f0*/  S2R R0, SR_TID.X ;  /* 0x0000000000007919 */ /* 0x000e220000002100 */
[----:B------:R-:W1:Y:S01]  /*0100*/  LDCU.64 UR10, c[0x0][0x390] ;  /* 0x00007200ff0a77ac */ /* 0x000e620008000a00 */
[----:B------:R-:W-:Y:S01]  /*0110*/  BSSY.RECONVERGENT B0, `(.L_x_1) ;  /* 0x000018e000007945 */ /* 0x000fe20003800200 */
[----:B------:R-:W2:Y:S01]  /*0120*/  LDCU.128 UR4, c[0x0][0x380] ;  /* 0x00007000ff0477ac */ /* 0x000ea20008000c00 */
[----:B------:R-:W-:-:S04]  /*0130*/  UIMAD UR8, UR8, 0xa, URZ ;  /* 0x0000000a080878a4 */ /* 0x000fc8000f8e02ff */
[----:B-1----:R-:W-:Y:S02]  /*0140*/  UIADD3 UR10, UP0, UPT, UR8, UR10, URZ ;  /* 0x0000000a080a7290 */ /* 0x002fe4000ff1e0ff */
[----:B--2---:R-:W-:Y:S02]  /*0150*/  UIMAD.WIDE.U32 UR4, UR8, 0x8, UR4 ;  /* 0x00000008080478a5 */ /* 0x004fe4000f8e0004 */
[----:B------:R-:W-:Y:S02]  /*0160*/  UIMAD.WIDE.U32 UR6, UR8, 0x8, UR6 ;  /* 0x00000008080678a5 */ /* 0x000fe4000f8e0006 */
[----:B------:R-:W-:Y:S01]  /*0170*/  UIADD3.X UR11, UPT, UPT, URZ, UR11, URZ, UP0, !UPT ;  /* 0x0000000bff0b7290 */ /* 0x000fe200087fe4ff */
[----:B0-----:R-:W-:-:S13]  /*0180*/  ISETP.NE.AND P0, PT, R0, RZ, PT ;  /* 0x000000ff0000720c */ /* 0x001fda0003f05270 */
[----:B------:R-:W-:Y:S05]  /*0190*/  @P0 BRA `(.L_x_2) ;  /* 0x0000001800140947 */ /* 0x000fea0003800000 */
[----:B------:R-:W-:Y:S02]  /*01a0*/  IMAD.U32 R6, RZ, RZ, UR10 ;  /* 0x0000000aff067e24 */ /* 0x000fe4000f8e00ff */
[----:B------:R-:W-:-:S05]  /*01b0*/  IMAD.U32 R7, RZ, RZ, UR11 ;  /* 0x0000000bff077e24 */ /* 0x000fca000f8e00ff */
[----:B------:R-:W2:Y:S01]  /*01c0*/  LDG.E.U8 R4, desc[UR12][R6.64] ;  /* 0x0000000c06047981 */ /* 0x000ea2000c1e1100 */
[----:B------:R-:W0:Y:S01]  /*01d0*/  S2UR UR9, SR_CgaCtaId ;  /* 0x00000000000979c3 */ /* 0x000e220000008800 */
[----:B------:R-:W-:Y:S01]  /*01e0*/  UMOV UR8, 0x400 ;  /* 0x0000040000087882 */ /* 0x000fe20000000000 */
[----:B------:R-:W-:Y:S02]  /*01f0*/  IMAD.MOV.U32 R2, RZ, RZ, 0x0 ;  /* 0x00000000ff027424 */ /* 0x000fe400078e00ff */
[----:B------:R-:W-:Y:S02]  /*0200*/  IMAD.MOV.U32 R3, RZ, RZ, 0x3ff00000 ;  /* 0x3ff00000ff037424 */ /* 0x000fe400078e00ff */
[----:B------:R-:W-:Y:S01]  /*0210*/  IMAD.MOV.U32 R5, RZ, RZ, 0x3ff00000 ;  /* 0x3ff00000ff057424 */ /* 0x000fe200078e00ff */
[----:B0-----:R-:W-:-:S09]  /*0220*/  ULEA UR8, UR9, UR8, 0x18 ;  /* 0x0000000809087291 */ /* 0x001fd2000f8ec0ff */
[----:B------:R0:W-:Y:S01]  /*0230*/  STS.64 [UR8], R2 ;  /* 0x00000002ff007988 */ /* 0x0001e20008000a08 */
[----:B--2---:R-:W-:Y:S01]  /*0240*/  ISETP.NE.AND P0, PT, R4, RZ, PT ;  /* 0x000000ff0400720c */ /* 0x004fe20003f05270 */
[----:B------:R-:W-:-:S12]  /*0250*/  IMAD.MOV.U32 R4, RZ, RZ, 0x0 ;  /* 0x00000000ff047424 */ /* 0x000fd800078e00ff */
[----:B0-----:R-:W-:Y:S05]  /*0260*/  @!P0 BRA `(.L_x_3) ;  /* 0x00000000008c8947 */ /* 0x001fea0003800000 */
[----:B------:R-:W-:Y:S01]  /*0270*/  IMAD.U32 R8, RZ, RZ, UR4 ;  /* 0x00000004ff087e24 */ /* 0x000fe2000f8e00ff */
[----:B------:R-:W-:Y:S01]  /*0280*/  MOV R9, UR5 ;  /* 0x0000000500097c02 */ /* 0x000fe20008000f00 */
[----:B------:R-:W0:Y:S05]  /*0290*/  LDCU.64 UR8, c[0x0][0x3a8] ;  /* 0x00007500ff0877ac */ /* 0x000e2a0008000a00 */
[----:B------:R-:W0:Y:S02]  /*02a0*/  LDG.E.64 R8, desc[UR12][R8.64] ;  /* 0x0000000c08087981 */ /* 0x000e24000c1e1b00 */
[----:B0-----:R-:W-:-:S14]  /*02b0*/  DSETP.GEU.AND P0, PT, R8, -UR8, PT ;  /* 0x8000000808007e2a */ /* 0x001fdc000bf0e000 */
[----:B------:R-:W-:Y:S05]  /*02c0*/  @P0 BRA `(.L_x_3) ;  /* 0x0000000000740947 */ /* 0x000fea0003800000 */
[----:B------:R-:W-:Y:S02]  /*02d0*/  IMAD.U32 R10, RZ, RZ, UR6 ;  /* 0x00000006ff0a7e24 */ /* 0x000fe4000f8e00ff */
[----:B------:R-:W-:-:S06]  /*02e0*/  IMAD.U32 R11, RZ, RZ, UR7 ;  /* 0x00000007ff0b7e24 */ /* 0x000fcc000f8e00ff */
[----:B------:R-:W2:Y:S01]  /*02f0*/  LDG.E.64 R10, desc[UR12][R10.64] ;  /* 0x0000000c0a0a7981 */ /* 0x000ea2000c1e1b00 */
[----:B------:R-:W-:Y:S01]  /*0300*/  IMAD.MOV.U32 R2, RZ, RZ, 0x1 ;  /* 0x00000001ff027424 */ /* 0x000fe200078e00ff */
[----:B--2---:R-:W-:Y:S01]  /*0310*/  DADD R8, -R8, R10 ;  /* 0x0000000008087229 */ /* 0x004fe2000000010a */
[----:B------:R-:W-:-:S05]  /*0320*/  FSETP.GEU.AND P1, PT, |R11|, 6.5827683646048100446e-37, PT ;  /* 0x036000000b00780b */ /* 0x000fca0003f2e200 */
[----:B------:R-:W0:Y:S02]  /*0330*/  MUFU.RCP64H R3, R9 ;  /* 0x0000000900037308 */ /* 0x000e240000001800 */
[----:B0-----:R-:W-:-:S08]  /*0340*/  DFMA R12, -R8, R2, 1 ;  /* 0x3ff00000080c742b */ /* 0x001fd00000000102 */
[----:B------:R-:W-:-:S08]  /*0350*/  DFMA R12, R12, R12, R12 ;  /* 0x0000000c0c0c722b */ /* 0x000fd0000000000c */
[----:B------:R-:W-:-:S08]  /*0360*/  DFMA R12, R2, R12, R2 ;  /* 0x0000000c020c722b */ /* 0x000fd00000000002 */
[----:B------:R-:W-:-:S08]  /*0370*/  DFMA R2, -R8, R12, 1 ;  /* 0x3ff000000802742b */ /* 0x000fd0000000010c */
[----:B------:R-:W-:-:S08]  /*0380*/  DFMA R2, R12, R2, R12 ;  /* 0x000000020c02722b */ /* 0x000fd0000000000c */
[----:B------:R-:W-:-:S08]  /*0390*/  DMUL R12, R10, R2 ;  /* 0x000000020a0c7228 */ /* 0x000fd00000000000 */
[----:B------:R-:W-:-:S08]  /*03a0*/  DFMA R14, -R8, R12, R10 ;  /* 0x0000000c080e722b */ /* 0x000fd0000000010a */
[----:B------:R-:W-:-:S10]  /*03b0*/  DFMA R2, R2, R14, R12 ;  /* 0x0000000e0202722b */ /* 0x000fd4000000000c */
[----:B------:R-:W-:-:S05]  /*03c0*/  FFMA R12, RZ, R9, R3 ;  /* 0x00000009ff0c7223 */ /* 0x000fca0000000003 */
[----:B------:R-:W-:-:S13]  /*03d0*/  FSETP.GT.AND P0, PT, |R12|, 1.469367938527859385e-39, PT ;  /* 0x001000000c00780b */ /* 0x000fda0003f04200 */
[----:B------:R-:W-:Y:S05]  /*03e0*/  @P0 BRA P1, `(.L_x_4) ;  /* 0x00000000000c0947 */ /* 0x000fea0000800000 */
[----:B------:R-:W-:Y:S01]  /*03f0*/  IMAD.MOV.U32 R2, RZ, RZ, R8 ;  /* 0x000000ffff027224 */ /* 0x000fe200078e0008 */
[----:B------:R-:W-:-:S07]  /*0400*/  MOV R14, 0x420 ;  /* 0x00000420000e7802 */ /* 0x000fce0000000f00 */
[----:B------:R-:W-:Y:S05]  /*0410*/  CALL.REL.NOINC `($__internal_0_$__cuda_sm20_div_rn_f64_full) ;  /* 0x0000001400e47944 */ /* 0x000fea0003c00000 */
.L_x_4:
[----:B------:R-:W-:-:S06]  /*0420*/  DSETP.GEU.AND P0, PT, R2, 1, PT ;  /* 0x3ff000000200742a */ /* 0x000fcc0003f0e000 */
[----:B------:R-:W-:-:S14]  /*0430*/  DSETP.LTU.OR P0, PT, R2, RZ, P0 ;  /* 0x000000ff0200722a */ /* 0x000fdc0000709400 */
[----:B------:R-:W0:Y:S01]  /*0440*/  @!P0 S2R R9, SR_CgaCtaId ;  /* 0x0000000000098919 */ /* 0x000e220000008800 */
[----:B------:R-:W-:Y:S01]  /*0450*/  @!P0 MOV R8, 0x400 ;  /* 0x0000040000088802 */ /* 0x000fe20000000f00 */
[----:B------:R-:W-:Y:S02]  /*0460*/  @!P0 IMAD.MOV.U32 R4, RZ, RZ, R2 ;  /* 0x000000ffff048224 */ /* 0x000fe400078e0002 */
[----:B------:R-:W-:Y:S01]  /*0470*/  @!P0 IMAD.MOV.U32 R5, RZ, RZ, R3 ;  /* 0x000000ffff058224 */ /* 0x000fe200078e0003 */
[----:B0-----:R-:W-:-:S05]  /*0480*/  @!P0 LEA R9, R9, R8, 0x18 ;  /* 0x0000000809098211 */ /* 0x001fca00078ec0ff */
[----:B------:R0:W-:Y:S02]  /*0490*/  @!P0 STS.64 [R9], R2 ;  /* 0x0000000209008388 */ /* 0x0001e40000000a00 */
.L_x_3:
[----:B0-----:R-:W2:Y:S02]  /*04a0*/  LDG.E.U8 R2, desc[UR12][R6.64+0x1] ;  /* 0x0000010c06027981 */ /* 0x001ea4000c1e1100 */
[----:B--2---:R-:W-:-:S13]  /*04b0*/  ISETP.NE.AND P0, PT, R2, RZ, PT ;  /* 0x000000ff0200720c */ /* 0x004fda0003f05270 */
[----:B------:R-:W-:Y:S05]  /*04c0*/  @!P0 BRA `(.L_x_5) ;  /* 0x00000000008c8947 */ /* 0x000fea0003800000 */
[----:B------:R-:W-:Y:S01]  /*04d0*/  IMAD.U32 R8, RZ, RZ, UR4 ;  /* 0x00000004ff087e24 */ /* 0x000fe2000f8e00ff */
[----:B------:R-:W0:Y:S01]  /*04e0*/  LDCU.64 UR8, c[0x0][0x3a8] ;  /* 0x00007500ff0877ac */ /* 0x000e220008000a00 */
[----:B------:R-:W-:-:S06]  /*04f0*/  IMAD.U32 R9, RZ, RZ, UR5 ;  /* 0x00000005ff097e24 */ /* 0x000fcc000f8e00ff */
[----:B------:R-:W0:Y:S02]  /*0500*/  LDG.E.64 R8, desc[UR12][R8.64+0x8] ;  /* 0x0000080c08087981 */ /* 0x000e24000c1e1b00 */
[----:B0-----:R-:W-:-:S14]  /*0510*/  DSETP.GEU.AND P0, PT, R8, -UR8, PT ;  /* 0x8000000808007e2a */ /* 0x001fdc000bf0e000 */
[----:B------:R-:W-:Y:S05]  /*0520*/  @P0 BRA `(.L_x_5) ;  /* 0x0000000000740947 */ /* 0x000fea0003800000 */
[----:B------:R-:W-:Y:S01]  /*0530*/  MOV R10, UR6 ;  /* 0x00000006000a7c02 */ /* 0x000fe20008000f00 */
        /* <DEDUP_REMOVED lines=20> */
.L_x_6:
[----:B------:R-:W-:-:S06]  /*0680*/  DSETP.GEU.AND P0, PT, R2, R4, PT ;  /* 0x000000040200722a */ /* 0x000fcc0003f0e000 */
[----:B------:R-:W-:-:S14]  /*0690*/  DSETP.LTU.OR P0, PT, R2, RZ, P0 ;  /* 0x000000ff0200722a */ /* 0x000fdc0000709400 */
[----:B------:R-:W0:Y:S01]  /*06a0*/  @!P0 S2R R9, SR_CgaCtaId ;  /* 0x0000000000098919 */ /* 0x000e220000008800 */
[----:B------:R-:W-:Y:S01]  /*06b0*/  @!P0 MOV R8, 0x400 ;  /* 0x0000040000088802 */ /* 0x000fe20000000f00 */
[----:B------:R-:W-:Y:S02]  /*06c0*/  @!P0 IMAD.MOV.U32 R4, RZ, RZ, R2 ;  /* 0x000000ffff048224 */ /* 0x000fe400078e0002 */
[----:B------:R-:W-:Y:S01]  /*06d0*/  @!P0 IMAD.MOV.U32 R5, RZ, RZ, R3 ;  /* 0x000000ffff058224 */ /* 0x000fe200078e0003 */
[----:B0-----:R-:W-:-:S05]  /*06e0*/  @!P0 LEA R9, R9, R8, 0x18 ;  /* 0x0000000809098211 */ /* 0x001fca00078ec0ff */
[----:B------:R0:W-:Y:S02]  /*06f0*/  @!P0 STS.64 [R9], R2 ;  /* 0x0000000209008388 */ /* 0x0001e40000000a00 */
.L_x_5:
        /* <DEDUP_REMOVED lines=9> */
[----:B------:R-:W-:Y:S01]  /*0790*/  IMAD.U32 R10, RZ, RZ, UR6 ;  /* 0x00000006ff0a7e24 */ /* 0x000fe2000f8e00ff */
[----:B------:R-:W-:-:S06]  /*07a0*/  MOV R11, UR7 ;  /* 0x00000007000b7c02 */ /* 0x000fcc0008000f00 */
        /* <DEDUP_REMOVED lines=19> */
.L_x_8:
        /* <DEDUP_REMOVED lines=8> */
.L_x_7:
        /* <DEDUP_REMOVED lines=9> */
[----:B------:R-:W-:Y:S02]  /*09f0*/  IMAD.U32 R10, RZ, RZ, UR6 ;  /* 0x00000006ff0a7e24 */ /* 0x000fe4000f8e00ff */
[----:B------:R-:W-:-:S06]  /*0a00*/  IMAD.U32 R11, RZ, RZ, UR7 ;  /* 0x00000007ff0b7e24 */ /* 0x000fcc000f8e00ff */
[----:B------:R-:W2:Y:S01]  /*0a10*/  LDG.E.64 R10, desc[UR12][R10.64+0x18] ;  /* 0x0000180c0a0a7981 */ /* 0x000ea2000c1e1b00 */
[----:B------:R-:W-:Y:S01]  /*0a20*/  MOV R2, 0x1 ;  /* 0x0000000100027802 */ /* 0x000fe20000000f00 */
        /* <DEDUP_REMOVED lines=17> */
.L_x_10:
        /* <DEDUP_REMOVED lines=8> */
.L_x_9:
        /* <DEDUP_REMOVED lines=27> */
[----:B------:R-:W-:Y:S02]  /*0d70*/  MOV R2, R8 ;  /* 0x0000000800027202 */ /* 0x000fe40000000f00 */
[----:B------:R-:W-:-:S07]  /*0d80*/  MOV R14, 0xda0 ;  /* 0x00000da0000e7802 */ /* 0x000fce0000000f00 */
[----:B------:R-:W-:Y:S05]  /*0d90*/  CALL.REL.NOINC `($__internal_0_$__cuda_sm20_div_rn_f64_full) ;  /* 0x0000000c00847944 */ /* 0x000fea0003c00000 */
.L_x_12:
        /* <DEDUP_REMOVED lines=8> */
.L_x_11:
        /* <DEDUP_REMOVED lines=30> */
.L_x_14:
[----:B------:R-:W-:-:S06]  /*1000*/  DSETP.GEU.AND P0, PT, R2, R4, PT ;  /* 0x000000040200722a */ /* 0x000fcc0003f0e000 */
[----:B------:R-:W-:-:S14]  /*1010*/  DSETP.LTU.OR P0, PT, R2, RZ, P0 ;  /* 0x000000ff0200722a */ /* 0x000fdc0000709400 */
[----:B------:R-:W0:Y:S01]  /*1020*/  @!P0 S2R R9, SR_CgaCtaId ;  /* 0x0000000000098919 */ /* 0x000e220000008800 */
[----:B------:R-:W-:Y:S01]  /*1030*/  @!P0 MOV R8, 0x400 ;  /* 0x0000040000088802 */ /* 0x000fe20000000f00 */
[----:B------:R-:W-:Y:S01]  /*1040*/  @!P0 IMAD.MOV.U32 R5, RZ, RZ, R3 ;  /* 0x000000ffff058224 */ /* 0x000fe200078e0003 */
[----:B------:R-:W-:Y:S02]  /*1050*/  @!P0 MOV R4, R2 ;  /* 0x0000000200048202 */ /* 0x000fe40000000f00 */
[----:B0-----:R-:W-:-:S05]  /*1060*/  @!P0 LEA R9, R9, R8, 0x18 ;  /* 0x0000000809098211 */ /* 0x001fca00078ec0ff */
[----:B------:R0:W-:Y:S02]  /*1070*/  @!P0 STS.64 [R9], R2 ;  /* 0x0000000209008388 */ /* 0x0001e40000000a00 */
.L_x_13:
        /* <DEDUP_REMOVED lines=30> */
.L_x_16:
        /* <DEDUP_REMOVED lines=8> */
.L_x_15:
        /* <DEDUP_REMOVED lines=30> */
.L_x_18:
        /* <DEDUP_REMOVED lines=8> */
.L_x_17:
        /* <DEDUP_REMOVED lines=30> */
.L_x_20:
        /* <DEDUP_REMOVED lines=8> */
.L_x_19:
[----:B------:R-:W2:Y:S02]  /*17a0*/  LDG.E.U8 R6, desc[UR12][R6.64+0x9] ;  /* 0x0000090c06067981 */ /* 0x000ea4000c1e1100 */
[----:B--2---:R-:W-:-:S13]  /*17b0*/  ISETP.NE.AND P0, PT, R6, RZ, PT ;  /* 0x000000ff0600720c */ /* 0x004fda0003f05270 */
[----:B------:R-:W-:Y:S05]  /*17c0*/  @!P0 BRA `(.L_x_2) ;  /* 0x0000000000888947 */ /* 0x000fea0003800000 */
[----:B------:R-:W-:Y:S01]  /*17d0*/  IMAD.U32 R6, RZ, RZ, UR4 ;  /* 0x00000004ff067e24 */ /* 0x000fe2000f8e00ff */
[----:B------:R-:W1:Y:S01]  /*17e0*/  LDCU.64 UR8, c[0x0][0x3a8] ;  /* 0x00007500ff0877ac */ /* 0x000e620008000a00 */
[----:B------:R-:W-:-:S06]  /*17f0*/  IMAD.U32 R7, RZ, RZ, UR5 ;  /* 0x00000005ff077e24 */ /* 0x000fcc000f8e00ff */
[----:B------:R-:W1:Y:S02]  /*1800*/  LDG.E.64 R6, desc[UR12][R6.64+0x48] ;  /* 0x0000480c06067981 */ /* 0x000e64000c1e1b00 */
[----:B-1----:R-:W-:-:S14]  /*1810*/  DSETP.GEU.AND P0, PT, R6, -UR8, PT ;  /* 0x8000000806007e2a */ /* 0x002fdc000bf0e000 */
[----:B------:R-:W-:Y:S05]  /*1820*/  @P0 BRA `(.L_x_2) ;  /* 0x0000000000700947 */ /* 0x000fea0003800000 */
[----:B------:R-:W-:Y:S02]  /*1830*/  IMAD.U32 R10, RZ, RZ, UR6 ;  /* 0x00000006ff0a7e24 */ /* 0x000fe4000f8e00ff */
[----:B------:R-:W-:-:S06]  /*1840*/  IMAD.U32 R11, RZ, RZ, UR7 ;  /* 0x00000007ff0b7e24 */ /* 0x000fcc000f8e00ff */
[----:B------:R-:W2:Y:S01]  /*1850*/  LDG.E.64 R10, desc[UR12][R10.64+0x48] ;  /* 0x0000480c0a0a7981 */ /* 0x000ea2000c1e1b00 */
[----:B0-----:R-:W-:Y:S01]  /*1860*/  IMAD.MOV.U32 R2, RZ, RZ, 0x1 ;  /* 0x00000001ff027424 */ /* 0x001fe200078e00ff */
        /* <DEDUP_REMOVED lines=15> */
[----:B------:R-:W-:Y:S02]  /*1960*/  MOV R9, R7 ;  /* 0x0000000700097202 */ /* 0x000fe40000000f00 */
[----:B------:R-:W-:-:S07]  /*1970*/  MOV R14, 0x1990 ;  /* 0x00001990000e7802 */ /* 0x000fce0000000f00 */
[----:B------:R-:W-:Y:S05]  /*1980*/  CALL.REL.NOINC `($__internal_0_$__cuda_sm20_div_rn_f64_full) ;  /* 0x0000000000887944 */ /* 0x000fea0003c00000 */
.L_x_21:
[----:B------:R-:W-:-:S06]  /*1990*/  DSETP.GEU.AND P0, PT, R2, R4, PT ;  /* 0x000000040200722a */ /* 0x000fcc0003f0e000 */
[----:B------:R-:W-:-:S14]  /*19a0*/  DSETP.LTU.OR P0, PT, R2, RZ, P0 ;  /* 0x000000ff0200722a */ /* 0x000fdc0000709400 */
[----:B------:R-:W0:Y:S01]  /*19b0*/  @!P0 S2R R5, SR_CgaCtaId ;  /* 0x0000000000058919 */ /* 0x000e220000008800 */
[----:B------:R-:W-:-:S04]  /*19c0*/  @!P0 MOV R4, 0x400 ;  /* 0x0000040000048802 */ /* 0x000fc80000000f00 */
[----:B0-----:R-:W-:-:S05]  /*19d0*/  @!P0 LEA R5, R5, R4, 0x18 ;  /* 0x0000000405058211 */ /* 0x001fca00078ec0ff */
[----:B------:R1:W-:Y:S02]  /*19e0*/  @!P0 STS.64 [R5], R2 ;  /* 0x0000000205008388 */ /* 0x0003e40000000a00 */
.L_x_2:
[----:B------:R-:W-:Y:S05]  /*19f0*/  BSYNC.RECONVERGENT B0 ;  /* 0x0000000000007941 */ /* 0x000fea0003800200 */
.L_x_1:
[----:B------:R-:W-:Y:S01]  /*1a00*/  BAR.SYNC.DEFER_BLOCKING 0x0 ;  /* 0x0000000000007b1d */ /* 0x000fe20000010000 */
[----:B------:R-:W-:-:S13]  /*1a10*/  ISETP.GT.U32.AND P0, PT, R0, 0x9, PT ;  /* 0x000000090000780c */ /* 0x000fda0003f04070 */
[----:B------:R-:W-:Y:S05]  /*1a20*/  @P0 EXIT ;  /* 0x000000000000094d */ /* 0x000fea0003800000 */
[----:B------:R-:W-:-:S05]  /*1a30*/  IADD3 R10, P0, PT, R0, UR10, RZ ;  /* 0x0000000a000a7c10 */ /* 0x000fca000ff1e0ff */
[----:B------:R-:W-:-:S05]  /*1a40*/  IMAD.X R11, RZ, RZ, UR11, P0 ;  /* 0x0000000bff0b7e24 */ /* 0x000fca00080e06ff */
[----:B01----:R-:W2:Y:S02]  /*1a50*/  LDG.E.U8 R2, desc[UR12][R10.64] ;  /* 0x0000000c0a027981 */ /* 0x003ea4000c1e1100 */
[----:B--2---:R-:W-:-:S13]  /*1a60*/  ISETP.NE.AND P0, PT, R2, RZ, PT ;  /* 0x000000ff0200720c */ /* 0x004fda0003f05270 */
[----:B------:R-:W-:Y:S05]  /*1a70*/  @!P0 EXIT ;  /* 0x000000000000894d */ /* 0x000fea0003800000 */
[----:B------:R-:W-:Y:S02]  /*1a80*/  IMAD.MOV.U32 R3, RZ, RZ, 0x8 ;  /* 0x00000008ff037424 */ /* 0x000fe400078e00ff */
[----:B------:R-:W-:Y:S02]  /*1a90*/  IMAD.MOV.U32 R7, RZ, RZ, 0x8 ;  /* 0x00000008ff077424 */ /* 0x000fe400078e00ff */
[----:B------:R-:W-:-:S04]  /*1aa0*/  IMAD.WIDE.U32 R2, R0, R3, UR6 ;  /* 0x0000000600027e25 */ /* 0x000fc8000f8e0003 */
[----:B------:R-:W-:Y:S02]  /*1ab0*/  IMAD.WIDE.U32 R6, R0, R7, UR4 ;  /* 0x0000000400067e25 */ /* 0x000fe4000f8e0007 */
[----:B------:R-:W2:Y:S04]  /*1ac0*/  LDG.E.64 R2, desc[UR12][R2.64] ;  /* 0x0000000c02027981 */ /* 0x000ea8000c1e1b00 */
[----:B------:R-:W2:Y:S01]  /*1ad0*/  LDG.E.64 R8, desc[UR12][R6.64] ;  /* 0x0000000c06087981 */ /* 0x000ea2000c1e1b00 */
[----:B------:R-:W0:Y:S01]  /*1ae0*/  S2UR UR9, SR_CgaCtaId ;  /* 0x00000000000979c3 */ /* 0x000e220000008800 */
[----:B------:R-:W-:Y:S02]  /*1af0*/  UMOV UR8, 0x400 ;  /* 0x0000040000087882 */ /* 0x000fe40000000000 */
[----:B0-----:R-:W-:-:S09]  /*1b00*/  ULEA UR8, UR9, UR8, 0x18 ;  /* 0x0000000809087291 */ /* 0x001fd2000f8ec0ff */
[----:B------:R-:W0:Y:S02]  /*1b10*/  LDS.64 R4, [UR8] ;  /* 0x00000008ff047984 */ /* 0x000e240008000a00 */
[----:B------:R-:W1:Y:S01]  /*1b20*/  LDCU.64 UR8, c[0x0][0x3a8] ;  /* 0x00007500ff0877ac */ /* 0x000e620008000a00 */
[----:B--2---:R-:W-:-:S08]  /*1b30*/  DADD R8, -R2, R8 ;  /* 0x0000000002087229 */ /* 0x004fd00000000108 */
[----:B0-----:R-:W-:-:S07]  /*1b40*/  DFMA R4, R4, R8, R2 ;  /* 0x000000080404722b */ /* 0x001fce0000000002 */
[----:B------:R0:W-:Y:S01]  /*1b50*/  STG.E.64 desc[UR12][R6.64], R4 ;  /* 0x0000000406007986 */ /* 0x0001e2000c101b0c */
[----:B-1----:R-:W-:-:S14]  /*1b60*/  DSETP.GEU.AND P0, PT, |R4|, UR8, PT ;  /* 0x0000000804007e2a */ /* 0x002fdc000bf0e200 */
[----:B0-----:R-:W-:Y:S05]  /*1b70*/  @P0 EXIT ;  /* 0x000000000000094d */ /* 0x001fea0003800000 */
[----:B------:R-:W-:Y:S04]  /*1b80*/  STG.E.U8 desc[UR12][R10.64], RZ ;  /* 0x000000ff0a007986 */ /* 0x000fe8000c10110c */
[----:B------:R-:W-:Y:S01]  /*1b90*/  STG.E.64 desc[UR12][R6.64], RZ ;  /* 0x000000ff06007986 */ /* 0x000fe2000c101b0c */
[----:B------:R-:W-:Y:S05]  /*1ba0*/  EXIT ;  /* 0x000000000000794d */ /* 0x000fea0003800000 */
        .weak           $__internal_0_$__cuda_sm20_div_rn_f64_full
        .type           $__internal_0_$__cuda_sm20_div_rn_f64_full,@function
        .size           $__internal_0_$__cuda_sm20_div_rn_f64_full,(.L_x_51 - $__internal_0_$__cuda_sm20_div_rn_f64_full)
$__internal_0_$__cuda_sm20_div_rn_f64_full:
[C---:B------:R-:W-:Y:S01]  /*1bb0*/  FSETP.GEU.AND P0, PT, |R9|.reuse, 1.469367938527859385e-39, PT ;  /* 0x001000000900780b */ /* 0x040fe20003f0e200 */
[----:B------:R-:W-:Y:S01]  /*1bc0*/  IMAD.MOV.U32 R8, RZ, RZ, R2 ;  /* 0x000000ffff087224 */ /* 0x000fe200078e0002 */
[C---:B------:R-:W-:Y:S01]  /*1bd0*/  LOP3.LUT R3, R9.reuse, 0x800fffff, RZ, 0xc0, !PT ;  /* 0x800fffff09037812 */ /* 0x040fe200078ec0ff */
[----:B------:R-:W-:Y:S01]  /*1be0*/  IMAD.MOV.U32 R16, RZ, RZ, 0x1 ;  /* 0x00000001ff107424 */ /* 0x000fe200078e00ff */
[----:B------:R-:W-:Y:S02]  /*1bf0*/  LOP3.LUT R20, R9, 0x7ff00000, RZ, 0xc0, !PT ;  /* 0x7ff0000009147812 */ /* 0x000fe400078ec0ff */
[----:B------:R-:W-:Y:S02]  /*1c00*/  LOP3.LUT R3, R3, 0x3ff00000, RZ, 0xfc, !PT ;  /* 0x3ff0000003037812 */ /* 0x000fe400078efcff */
[----:B------:R-:W-:-:S05]  /*1c10*/  MOV R22, 0x1ca00000 ;  /* 0x1ca0000000167802 */ /* 0x000fca0000000f00 */
[----:B------:R-:W-:-:S06]  /*1c20*/  @!P0 DMUL R2, R8, 8.98846567431157953865e+307 ;  /* 0x7fe0000008028828 */ /* 0x000fcc0000000000 */
[----:B------:R-:W0:Y:S02]  /*1c30*/  MUFU.RCP64H R17, R3 ;  /* 0x0000000300117308 */ /* 0x000e240000001800 */
[----:B0-----:R-:W-:-:S08]  /*1c40*/  DFMA R12, R16, -R2, 1 ;  /* 0x3ff00000100c742b */ /* 0x001fd00000000802 */
[----:B------:R-:W-:-:S08]  /*1c50*/  DFMA R12, R12, R12, R12 ;  /* 0x0000000c0c0c722b */ /* 0x000fd0000000000c */
[----:B------:R-:W-:Y:S01]  /*1c60*/  DFMA R16, R16, R12, R16 ;  /* 0x0000000c1010722b */ /* 0x000fe20000000010 */
[----:B------:R-:W-:Y:S02]  /*1c70*/  IMAD.MOV.U32 R13, RZ, RZ, R11 ;  /* 0x000000ffff0d7224 */ /* 0x000fe400078e000b */
[----:B------:R-:W-:-:S03]  /*1c80*/  IMAD.MOV.U32 R12, RZ, RZ, R10 ;  /* 0x000000ffff0c7224 */ /* 0x000fc600078e000a */
[----:B------:R-:W-:Y:S02]  /*1c90*/  LOP3.LUT R15, R13, 0x7ff00000, RZ, 0xc0, !PT ;  /* 0x7ff000000d0f7812 */ /* 0x000fe400078ec0ff */
[----:B------:R-:W-:Y:S01]  /*1ca0*/  DFMA R18, R16, -R2, 1 ;  /* 0x3ff000001012742b */ /* 0x000fe20000000802 */
[----:B------:R-:W-:Y:S01]  /*1cb0*/  IMAD.MOV.U32 R10, RZ, RZ, R12 ;  /* 0x000000ffff0a7224 */ /* 0x000fe200078e000c */
[----:B------:R-:W-:Y:S01]  /*1cc0*/  ISETP.GE.U32.AND P1, PT, R15, R20, PT ;  /* 0x000000140f00720c */ /* 0x000fe20003f26070 */
[----:B------:R-:W-:-:S03]  /*1cd0*/  IMAD.MOV.U32 R23, RZ, RZ, R15 ;  /* 0x000000ffff177224 */ /* 0x000fc600078e000f */
[----:B------:R-:W-:Y:S02]  /*1ce0*/  SEL R11, R22, 0x63400000, !P1 ;  /* 0x63400000160b7807 */ /* 0x000fe40004800000 */
[----:B------:R-:W-:Y:S01]  /*1cf0*/  DFMA R16, R16, R18, R16 ;  /* 0x000000121010722b */ /* 0x000fe20000000010 */
[----:B------:R-:W-:Y:S02]  /*1d00*/  FSETP.GEU.AND P1, PT, |R13|, 1.469367938527859385e-39, PT ;  /* 0x001000000d00780b */ /* 0x000fe40003f2e200 */
[----:B------:R-:W-:-:S11]  /*1d10*/  LOP3.LUT R11, R11, 0x800fffff, R13, 0xf8, !PT ;  /* 0x800fffff0b0b7812 */ /* 0x000fd600078ef80d */
[----:B------:R-:W-:Y:S05]  /*1d20*/  @P1 BRA `(.L_x_22) ;  /* 0x0000000000201947 */ /* 0x000fea0003800000 */
[----:B------:R-:W-:-:S04]  /*1d30*/  LOP3.LUT R18, R9, 0x7ff00000, RZ, 0xc0, !PT ;  /* 0x7ff0000009127812 */ /* 0x000fc800078ec0ff */
[----:B------:R-:W-:Y:S01]  /*1d40*/  ISETP.GE.U32.AND P1, PT, R15, R18, PT ;  /* 0x000000120f00720c */ /* 0x000fe20003f26070 */
[----:B------:R-:W-:-:S03]  /*1d50*/  IMAD.MOV.U32 R18, RZ, RZ, RZ ;  /* 0x000000ffff127224 */ /* 0x000fc600078e00ff */
[----:B------:R-:W-:-:S04]  /*1d60*/  SEL R19, R22, 0x63400000, !P1 ;  /* 0x6340000016137807 */ /* 0x000fc80004800000 */
[----:B------:R-:W-:-:S04]  /*1d70*/  LOP3.LUT R19, R19, 0x80000000, R13, 0xf8, !PT ;  /* 0x8000000013137812 */ /* 0x000fc800078ef80d */
[----:B------:R-:W-:-:S06]  /*1d80*/  LOP3.LUT R19, R19, 0x100000, RZ, 0xfc, !PT ;  /* 0x0010000013137812 */ /* 0x000fcc00078efcff */
[----:B------:R-:W-:-:S10]  /*1d90*/  DFMA R10, R10, 2, -R18 ;  /* 0x400000000a0a782b */ /* 0x000fd40000000812 */
[----:B------:R-:W-:-:S07]  /*1da0*/  LOP3.LUT R23, R11, 0x7ff00000, RZ, 0xc0, !PT ;  /* 0x7ff000000b177812 */ /* 0x000fce00078ec0ff */
.L_x_22:
[----:B------:R-:W-:Y:S01]  /*1db0*/  IMAD.MOV.U32 R24, RZ, RZ, R20 ;  /* 0x000000ffff187224 */ /* 0x000fe200078e0014 */
[----:B------:R-:W-:Y:S01]  /*1dc0*/  @!P0 LOP3.LUT R24, R3, 0x7ff00000, RZ, 0xc0, !PT ;  /* 0x7ff0000003188812 */ /* 0x000fe200078ec0ff */
[----:B------:R-:W-:Y:S01]  /*1dd0*/  VIADD R25, R23, 0xffffffff ;  /* 0xffffffff17197836 */ /* 0x000fe20000000000 */
[----:B------:R-:W-:-:S04]  /*1de0*/  DMUL R18, R16, R10 ;  /* 0x0000000a10127228 */ /* 0x000fc80000000000 */
[----:B------:R-:W-:Y:S01]  /*1df0*/  ISETP.GT.U32.AND P0, PT, R25, 0x7feffffe, PT ;  /* 0x7feffffe1900780c */ /* 0x000fe20003f04070 */
[----:B------:R-:W-:-:S03]  /*1e00*/  VIADD R25, R24, 0xffffffff ;  /* 0xffffffff18197836 */ /* 0x000fc60000000000 */
[----:B------:R-:W-:Y:S02]  /*1e10*/  DFMA R20, R18, -R2, R10 ;  /* 0x800000021214722b */ /* 0x000fe4000000000a */
[----:B------:R-:W-:-:S06]  /*1e20*/  ISETP.GT.U32.OR P0, PT, R25, 0x7feffffe, P0 ;  /* 0x7feffffe1900780c */ /* 0x000fcc0000704470 */
[----:B------:R-:W-:-:S07]  /*1e30*/  DFMA R16, R16, R20, R18 ;  /* 0x000000141010722b */ /* 0x000fce0000000012 */
[----:B------:R-:W-:Y:S05]  /*1e40*/  @P0 BRA `(.L_x_23) ;  /* 0x00000000006c0947 */ /* 0x000fea0003800000 */
[----:B------:R-:W-:Y:S01]  /*1e50*/  LOP3.LUT R18, R9, 0x7ff00000, RZ, 0xc0, !PT ;  /* 0x7ff0000009127812 */ /* 0x000fe200078ec0ff */
[----:B------:R-:W-:-:S03]  /*1e60*/  IMAD.MOV.U32 R20, RZ, RZ, RZ ;  /* 0x000000ffff147224 */ /* 0x000fc600078e00ff */
[CC--:B------:R-:W-:Y:S02]  /*1e70*/  VIADDMNMX R12, R15.reuse, -R18.reuse, 0xb9600000, !PT ;  /* 0xb96000000f0c7446 */ /* 0x0c0fe40007800912 */
[----:B------:R-:W-:Y:S02]  /*1e80*/  ISETP.GE.U32.AND P0, PT, R15, R18, PT ;  /* 0x000000120f00720c */ /* 0x000fe40003f06070 */
[----:B------:R-:W-:Y:S02]  /*1e90*/  VIMNMX R12, PT, PT, R12, 0x46a00000, PT ;  /* 0x46a000000c0c7848 */ /* 0x000fe40003fe0100 */
[----:B------:R-:W-:-:S05]  /*1ea0*/  SEL R13, R22, 0x63400000, !P0 ;  /* 0x63400000160d7807 */ /* 0x000fca0004000000 */
[----:B------:R-:W-:-:S05]  /*1eb0*/  IMAD.IADD R12, R12, 0x1, -R13 ;  /* 0x000000010c0c7824 */ /* 0x000fca00078e0a0d */
[----:B------:R-:W-:-:S06]  /*1ec0*/  IADD3 R21, PT, PT, R12, 0x7fe00000, RZ ;  /* 0x7fe000000c157810 */ /* 0x000fcc0007ffe0ff */
[----:B------:R-:W-:-:S10]  /*1ed0*/  DMUL R18, R16, R20 ;  /* 0x0000001410127228 */ /* 0x000fd40000000000 */
[----:B------:R-:W-:-:S13]  /*1ee0*/  FSETP.GTU.AND P0, PT, |R19|, 1.469367938527859385e-39, PT ;  /* 0x001000001300780b */ /* 0x000fda0003f0c200 */
[----:B------:R-:W-:Y:S05]  /*1ef0*/  @P0 BRA `(.L_x_24) ;  /* 0x0000000000940947 */ /* 0x000fea0003800000 */
[----:B------:R-:W-:Y:S01]  /*1f00*/  DFMA R2, R16, -R2, R10 ;  /* 0x800000021002722b */ /* 0x000fe2000000000a */
[----:B------:R-:W-:-:S09]  /*1f10*/  IMAD.MOV.U32 R20, RZ, RZ, RZ ;  /* 0x000000ffff147224 */ /* 0x000fd200078e00ff */
[C---:B------:R-:W-:Y:S02]  /*1f20*/  FSETP.NEU.AND P0, PT, R3.reuse, RZ, PT ;  /* 0x000000ff0300720b */ /* 0x040fe40003f0d000 */
[----:B------:R-:W-:-:S04]  /*1f30*/  LOP3.LUT R9, R3, 0x80000000, R9, 0x48, !PT ;  /* 0x8000000003097812 */ /* 0x000fc800078e4809 */
[----:B------:R-:W-:-:S07]  /*1f40*/  LOP3.LUT R21, R9, R21, RZ, 0xfc, !PT ;  /* 0x0000001509157212 */ /* 0x000fce00078efcff */
[----:B------:R-:W-:Y:S05]  /*1f50*/  @!P0 BRA `(.L_x_24) ;  /* 0x00000000007c8947 */ /* 0x000fea0003800000 */
[----:B------:R-:W-:Y:S02]  /*1f60*/  IMAD.MOV R3, RZ, RZ, -R12 ;  /* 0x000000ffff037224 */ /* 0x000fe400078e0a0c */
[----:B------:R-:W-:-:S06]  /*1f70*/  IMAD.MOV.U32 R2, RZ, RZ, RZ ;  /* 0x000000ffff027224 */ /* 0x000fcc00078e00ff */
[----:B------:R-:W-:Y:S02]  /*1f80*/  DFMA R2, R18, -R2, R16 ;  /* 0x800000021202722b */ /* 0x000fe40000000010 */
[----:B------:R-:W-:-:S04]  /*1f90*/  DMUL.RP R16, R16, R20 ;  /* 0x0000001410107228 */ /* 0x000fc80000008000 */
[----:B------:R-:W-:-:S04]  /*1fa0*/  IADD3 R2, PT, PT, -R12, -0x43300000, RZ ;  /* 0xbcd000000c027810 */ /* 0x000fc80007ffe1ff */
[----:B------:R-:W-:Y:S02]  /*1fb0*/  FSETP.NEU.AND P0, PT, |R3|, R2, PT ;  /* 0x000000020300720b */ /* 0x000fe40003f0d200 */
[----:B------:R-:W-:Y:S02]  /*1fc0*/  LOP3.LUT R9, R17, R9, RZ, 0x3c, !PT ;  /* 0x0000000911097212 */ /* 0x000fe400078e3cff */
[----:B------:R-:W-:Y:S02]  /*1fd0*/  FSEL R18, R16, R18, !P0 ;  /* 0x0000001210127208 */ /* 0x000fe40004000000 */
[----:B------:R-:W-:Y:S01]  /*1fe0*/  FSEL R19, R9, R19, !P0 ;  /* 0x0000001309137208 */ /* 0x000fe20004000000 */
[----:B------:R-:W-:Y:S06]  /*1ff0*/  BRA `(.L_x_24) ;  /* 0x0000000000547947 */ /* 0x000fec0003800000 */
.L_x_23:
[----:B------:R-:W-:-:S14]  /*2000*/  DSETP.NAN.AND P0, PT, R12, R12, PT ;  /* 0x0000000c0c00722a */ /* 0x000fdc0003f08000 */
[----:B------:R-:W-:Y:S05]  /*2010*/  @P0 BRA `(.L_x_25) ;  /* 0x0000000000440947 */ /* 0x000fea0003800000 */
[----:B------:R-:W-:-:S14]  /*2020*/  DSETP.NAN.AND P0, PT, R8, R8, PT ;  /* 0x000000080800722a */ /* 0x000fdc0003f08000 */
[----:B------:R-:W-:Y:S05]  /*2030*/  @P0 BRA `(.L_x_26) ;  /* 0x0000000000300947 */ /* 0x000fea0003800000 */
[----:B------:R-:W-:Y:S01]  /*2040*/  ISETP.NE.AND P0, PT, R23, R24, PT ;  /* 0x000000181700720c */ /* 0x000fe20003f05270 */
[----:B------:R-:W-:Y:S02]  /*2050*/  IMAD.MOV.U32 R18, RZ, RZ, 0x0 ;  /* 0x00000000ff127424 */ /* 0x000fe400078e00ff */
[----:B------:R-:W-:-:S10]  /*2060*/  IMAD.MOV.U32 R19, RZ, RZ, -0x80000 ;  /* 0xfff80000ff137424 */ /* 0x000fd400078e00ff */
[----:B------:R-:W-:Y:S05]  /*2070*/  @!P0 BRA `(.L_x_24) ;  /* 0x0000000000348947 */ /* 0x000fea0003800000 */
[----:B------:R-:W-:Y:S02]  /*2080*/  ISETP.NE.AND P0, PT, R23, 0x7ff00000, PT ;  /* 0x7ff000001700780c */ /* 0x000fe40003f05270 */
[----:B------:R-:W-:Y:S02]  /*2090*/  LOP3.LUT R19, R13, 0x80000000, R9, 0x48, !PT ;  /* 0x800000000d137812 */ /* 0x000fe400078e4809 */
[----:B------:R-:W-:-:S13]  /*20a0*/  ISETP.EQ.OR P0, PT, R24, RZ, !P0 ;  /* 0x000000ff1800720c */ /* 0x000fda0004702670 */
[----:B------:R-:W-:Y:S01]  /*20b0*/  @P0 LOP3.LUT R2, R19, 0x7ff00000, RZ, 0xfc, !PT ;  /* 0x7ff0000013020812 */ /* 0x000fe200078efcff */
[----:B------:R-:W-:Y:S01]  /*20c0*/  @!P0 IMAD.MOV.U32 R18, RZ, RZ, RZ ;  /* 0x000000ffff128224 */ /* 0x000fe200078e00ff */
[----:B------:R-:W-:-:S03]  /*20d0*/  @P0 MOV R18, RZ ;  /* 0x000000ff00120202 */ /* 0x000fc60000000f00 */
[----:B------:R-:W-:Y:S01]  /*20e0*/  @P0 IMAD.MOV.U32 R19, RZ, RZ, R2 ;  /* 0x000000ffff130224 */ /* 0x000fe200078e0002 */
[----:B------:R-:W-:Y:S06]  /*20f0*/  BRA `(.L_x_24) ;  /* 0x0000000000147947 */ /* 0x000fec0003800000 */
.L_x_26:
[----:B------:R-:W-:Y:S01]  /*2100*/  LOP3.LUT R19, R9, 0x80000, RZ, 0xfc, !PT ;  /* 0x0008000009137812 */ /* 0x000fe200078efcff */
[----:B------:R-:W-:Y:S01]  /*2110*/  IMAD.MOV.U32 R18, RZ, RZ, R8 ;  /* 0x000000ffff127224 */ /* 0x000fe200078e0008 */
[----:B------:R-:W-:Y:S06]  /*2120*/  BRA `(.L_x_24) ;  /* 0x0000000000087947 */ /* 0x000fec0003800000 */
.L_x_25:
[----:B------:R-:W-:Y:S01]  /*2130*/  LOP3.LUT R19, R13, 0x80000, RZ, 0xfc, !PT ;  /* 0x000800000d137812 */ /* 0x000fe200078efcff */
[----:B------:R-:W-:-:S07]  /*2140*/  IMAD.MOV.U32 R18, RZ, RZ, R12 ;  /* 0x000000ffff127224 */ /* 0x000fce00078e000c */
.L_x_24:
[----:B------:R-:W-:Y:S02]  /*2150*/  IMAD.MOV.U32 R15, RZ, RZ, 0x0 ;  /* 0x00000000ff0f7424 */ /* 0x000fe400078e00ff */
[----:B------:R-:W-:Y:S02]  /*2160*/  IMAD.MOV.U32 R2, RZ, RZ, R18 ;  /* 0x000000ffff027224 */ /* 0x000fe400078e0012 */
[----:B------:R-:W-:Y:S01]  /*2170*/  IMAD.MOV.U32 R3, RZ, RZ, R19 ;  /* 0x000000ffff037224 */ /* 0x000fe200078e0013 */
[----:B------:R-:W-:Y:S06]  /*2180*/  RET.REL.NODEC R14 `(_Z18line_search_kernelPdPKdPbPKbid) ;  /* 0xffffffdc0e9c7950 */ /* 0x000fec0003c3ffff */
.L_x_27:
        /* <DEDUP_REMOVED lines=15> */
.L_x_51:


//--------------------- .text._Z22check_negatives_kernelPKdPKbPbid --------------------------
	.section	.text._Z22check_negatives_kernelPKdPKbPbid,"ax",@progbits
	.align	128
        .global         _Z22check_negatives_kernelPKdPKbPbid
        .type           _Z22check_negatives_kernelPKdPKbPbid,@function
        .size           _Z22check_negatives_kernelPKdPKbPbid,(.L_x_54 - _Z22check_negatives_kernelPKdPKbPbid)
        .other          _Z22check_negatives_kernelPKdPKbPbid,@"STO_CUDA_ENTRY STV_DEFAULT"
_Z22check_negatives_kernelPKdPKbPbid:
.text._Z22check_negatives_kernelPKdPKbPbid:
[----:B------:R-:W-:Y:S01]  /*0000*/  LDC R1, c[0x0][0x37c] ;  /* 0x0000df00ff017b82 */ /* 0x000fe20000000800 */
[----:B------:R-:W0:Y:S01]  /*0010*/  S2R R0, SR_CTAID.X ;  /* 0x0000000000007919 */ /* 0x000e220000002500 */
[----:B------:R-:W0:Y:S02]  /*0020*/  LDCU UR4, c[0x0][0x398] ;  /* 0x00007300ff0477ac */ /* 0x000e240008000800 */
[----:B0-----:R-:W-:-:S13]  /*0030*/  ISETP.GE.AND P0, PT, R0, UR4, PT ;  /* 0x0000000400007c0c */ /* 0x001fda000bf06270 */
[----:B------:R-:W-:Y:S05]  /*0040*/  @P0 EXIT ;  /* 0x000000000000094d */ /* 0x000fea0003800000 */
[----:B------:R-:W0:Y:S01]  /*0050*/  S2R R5, SR_TID.X ;  /* 0x0000000000057919 */ /* 0x000e220000002100 */
[----:B------:R-:W1:Y:S01]  /*0060*/  LDCU.64 UR4, c[0x0][0x358] ;  /* 0x00006b00ff0477ac */ /* 0x000e620008000a00 */
[----:B------:R-:W-:Y:S01]  /*0070*/  BSSY.RECONVERGENT B0, `(.L_x_28) ;  /* 0x0000011000007945 */ /* 0x000fe20003800200 */
[----:B------:R-:W-:Y:S02]  /*0080*/  PLOP3.LUT P1, PT, PT, PT, PT, 0x8, 0x80 ;  /* 0x000000000080781c */ /* 0x000fe40003f2e170 */
[C---:B0-----:R-:W-:Y:S02]  /*0090*/  ISETP.GT.U32.AND P2, PT, R5.reuse, 0x9, PT ;  /* 0x000000090500780c */ /* 0x041fe40003f44070 */
[----:B------:R-:W-:-:S11]  /*00a0*/  ISETP.NE.AND P0, PT, R5, RZ, PT ;  /* 0x000000ff0500720c */ /* 0x000fd60003f05270 */
[----:B-1----:R-:W-:Y:S05]  /*00b0*/  @P2 BRA `(.L_x_29) ;  /* 0x0000000000302947 */ /* 0x002fea0003800000 */
[----:B------:R-:W0:Y:S01]  /*00c0*/  LDCU.64 UR6, c[0x0][0x388] ;  /* 0x00007100ff0677ac */ /* 0x000e220008000a00 */
[----:B------:R-:W-:-:S05]  /*00d0*/  IMAD R5, R0, 0xa, R5 ;  /* 0x0000000a00057824 */ /* 0x000fca00078e0205 */
[----:B0-----:R-:W-:-:S05]  /*00e0*/  IADD3 R2, P2, PT, R5, UR6, RZ ;  /* 0x0000000605027c10 */ /* 0x001fca000ff5e0ff */
[----:B------:R-:W-:-:S05]  /*00f0*/  IMAD.X R3, RZ, RZ, UR7, P2 ;  /* 0x00000007ff037e24 */ /* 0x000fca00090e06ff */
[----:B------:R-:W2:Y:S02]  /*0100*/  LDG.E.U8 R2, desc[UR4][R2.64] ;  /* 0x0000000402027981 */ /* 0x000ea4000c1e1100 */
[----:B--2---:R-:W-:-:S13]  /*0110*/  ISETP.NE.AND P2, PT, R2, RZ, PT ;  /* 0x000000ff0200720c */ /* 0x004fda0003f45270 */
[----:B------:R-:W-:Y:S05]  /*0120*/  @!P2 BRA `(.L_x_29) ;  /* 0x000000000014a947 */ /* 0x000fea0003800000 */
[----:B------:R-:W0:Y:S01]  /*0130*/  LDC.64 R2, c[0x0][0x380] ;  /* 0x0000e000ff027b82 */ /* 0x000e220000000a00 */
[----:B------:R-:W1:Y:S01]  /*0140*/  LDCU.64 UR6, c[0x0][0x3a0] ;  /* 0x00007400ff0677ac */ /* 0x000e620008000a00 */
[----:B0-----:R-:W-:-:S06]  /*0150*/  IMAD.WIDE.U32 R2, R5, 0x8, R2 ;  /* 0x0000000805027825 */ /* 0x001fcc00078e0002 */
[----:B------:R-:W1:Y:S02]  /*0160*/  LDG.E.64 R2, desc[UR4][R2.64] ;  /* 0x0000000402027981 */ /* 0x000e64000c1e1b00 */
[----:B-1----:R-:W-:-:S14]  /*0170*/  DSETP.LT.AND P1, PT, R2, -UR6, PT ;  /* 0x8000000602007e2a */ /* 0x002fdc000bf21000 */
.L_x_29:
[----:B------:R-:W-:Y:S05]  /*0180*/  BSYNC.RECONVERGENT B0 ;  /* 0x0000000000007941 */ /* 0x000fea0003800200 */
.L_x_28:
[----:B------:R-:W-:Y:S01]  /*0190*/  VOTE.ANY R3, PT, P1 ;  /* 0x0000000000037806 */ /* 0x000fe200008e0100 */
[----:B------:R-:W-:Y:S06]  /*01a0*/  @P0 EXIT ;  /* 0x000000000000094d */ /* 0x000fec0003800000 */
[----:B------:R-:W0:Y:S01]  /*01b0*/  LDCU.64 UR6, c[0x0][0x390] ;  /* 0x00007200ff0677ac */ /* 0x000e220008000a00 */
[----:B------:R-:W-:-:S04]  /*01c0*/  ISETP.NE.AND P0, PT, R3, RZ, PT ;  /* 0x000000ff0300720c */ /* 0x000fc80003f05270 */
[----:B------:R-:W-:Y:S02]  /*01d0*/  SEL R5, RZ, 0x1, !P0 ;  /* 0x00000001ff057807 */ /* 0x000fe40004000000 */
[----:B0-----:R-:W-:-:S05]  /*01e0*/  IADD3 R2, P1, PT, R0, UR6, RZ ;  /* 0x0000000600027c10 */ /* 0x001fca000ff3e0ff */
[----:B------:R-:W-:-:S05]  /*01f0*/  IMAD.X R3, RZ, RZ, UR7, P1 ;  /* 0x00000007ff037e24 */ /* 0x000fca00088e06ff */
[----:B------:R-:W-:Y:S01]  /*0200*/  STG.E.U8 desc[UR4][R2.64], R5 ;  /* 0x0000000502007986 */ /* 0x000fe2000c101104 */
[----:B------:R-:W-:Y:S05]  /*0210*/  EXIT ;  /* 0x000000000000794d */ /* 0x000fea0003800000 */
.L_x_30:
        /* <DEDUP_REMOVED lines=14> */
.L_x_54:


//--------------------- .text._Z28build_reduced_systems_kernelPKdS0_PKbPdS3_PiS4_i --------------------------
	.section	.text._Z28build_reduced_systems_kernelPKdS0_PKbPdS3_PiS4_i,"ax",@progbits
	.align	128
        .global         _Z28build_reduced_systems_kernelPKdS0_PKbPdS3_PiS4_i
        .type           _Z28build_reduced_systems_kernelPKdS0_PKbPdS3_PiS4_i,@function
        .size           _Z28build_reduced_systems_kernelPKdS0_PKbPdS3_PiS4_i,(.L_x_55 - _Z28build_reduced_systems_kernelPKdS0_PKbPdS3_PiS4_i)
        .other          _Z28build_reduced_systems_kernelPKdS0_PKbPdS3_PiS4_i,@"STO_CUDA_ENTRY STV_DEFAULT"
_Z28build_reduced_systems_kernelPKdS0_PKbPdS3_PiS4_i:
.text._Z28build_reduced_systems_kernelPKdS0_PKbPdS3_PiS4_i:
[----:B------:R-:W-:Y:S01]  /*0000*/  LDC R1, c[0x0][0x37c] ;  /* 0x0000df00ff017b82 */ /* 0x000fe20000000800 */
[----:B------:R-:W0:Y:S01]  /*0010*/  S2R R9, SR_CTAID.X ;  /* 0x0000000000097919 */ /* 0x000e220000002500 */
[----:B------:R-:W0:Y:S02]  /*0020*/  LDCU UR4, c[0x0][0x3b8] ;  /* 0x00007700ff0477ac */ /* 0x000e240008000800 */
[----:B0-----:R-:W-:-:S13]  /*0030*/  ISETP.GE.AND P0, PT, R9, UR4, PT ;  /* 0x0000000409007c0c */ /* 0x001fda000bf06270 */
[----:B------:R-:W-:Y:S05]  /*0040*/  @P0 EXIT ;  /* 0x000000000000094d */ /* 0x000fea0003800000 */
[----:B------:R-:W0:Y:S01]  /*0050*/  S2R R0, SR_TID.X ;  /* 0x0000000000007919 */ /* 0x000e220000002100 */
[----:B------:R-:W1:Y:S01]  /*0060*/  LDC.64 R2, c[0x0][0x3a8] ;  /* 0x0000ea00ff027b82 */ /* 0x000e620000000a00 */
[----:B------:R-:W2:Y:S01]  /*0070*/  LDCU.64 UR4, c[0x0][0x358] ;  /* 0x00006b00ff0477ac */ /* 0x000ea20008000a00 */
[----:B------:R-:W-:Y:S01]  /*0080*/  BSSY.RECONVERGENT B0, `(.L_x_31) ;  /* 0x0000070000007945 */ /* 0x000fe20003800200 */
[C---:B------:R-:W-:Y:S02]  /*0090*/  IMAD R8, R9.reuse, 0x64, RZ ;  /* 0x0000006409087824 */ /* 0x040fe400078e02ff */
[----:B-1----:R-:W-:-:S04]  /*00a0*/  IMAD.WIDE.U32 R2, R9, 0x4, R2 ;  /* 0x0000000409027825 */ /* 0x002fc800078e0002 */
[----:B------:R-:W-:Y:S01]  /*00b0*/  IMAD R9, R9, 0xa, RZ ;  /* 0x0000000a09097824 */ /* 0x000fe200078e02ff */
[----:B0-----:R-:W-:-:S13]  /*00c0*/  ISETP.NE.AND P0, PT, R0, RZ, PT ;  /* 0x000000ff0000720c */ /* 0x001fda0003f05270 */
[----:B--2---:R-:W-:Y:S05]  /*00d0*/  @P0 BRA `(.L_x_32) ;  /* 0x0000000400a80947 */ /* 0x004fea0003800000 */
[----:B------:R-:W0:Y:S02]  /*00e0*/  LDCU.64 UR6, c[0x0][0x390] ;  /* 0x00007200ff0677ac */ /* 0x000e240008000a00 */
[----:B0-----:R-:W-:-:S05]  /*00f0*/  IADD3 R18, P0, PT, R9, UR6, RZ ;  /* 0x0000000609127c10 */ /* 0x001fca000ff1e0ff */
[----:B------:R-:W-:-:S05]  /*0100*/  IMAD.X R19, RZ, RZ, UR7, P0 ;  /* 0x00000007ff137e24 */ /* 0x000fca00080e06ff */
[----:B------:R-:W2:Y:S04]  /*0110*/  LDG.E.U8 R4, desc[UR4][R18.64+0x1] ;  /* 0x0000010412047981 */ /* 0x000ea8000c1e1100 */
[----:B------:R-:W3:Y:S04]  /*0120*/  LDG.E.U8 R7, desc[UR4][R18.64] ;  /* 0x0000000412077981 */ /* 0x000ee8000c1e1100 */
[----:B------:R-:W4:Y:S04]  /*0130*/  LDG.E.U8 R5, desc[UR4][R18.64+0x2] ;  /* 0x0000020412057981 */ /* 0x000f28000c1e1100 */
[----:B------:R-:W5:Y:S04]  /*0140*/  LDG.E.U8 R20, desc[UR4][R18.64+0x3] ;  /* 0x0000030412147981 */ /* 0x000f68000c1e1100 */
[----:B------:R-:W5:Y:S04]  /*0150*/  LDG.E.U8 R21, desc[UR4][R18.64+0x4] ;  /* 0x0000040412157981 */ /* 0x000f68000c1e1100 */
[----:B------:R-:W5:Y:S04]  /*0160*/  LDG.E.U8 R16, desc[UR4][R18.64+0x5] ;  /* 0x0000050412107981 */ /* 0x000f68000c1e1100 */
[----:B------:R-:W5:Y:S04]  /*0170*/  LDG.E.U8 R15, desc[UR4][R18.64+0x6] ;  /* 0x00000604120f7981 */ /* 0x000f68000c1e1100 */
[----:B------:R-:W5:Y:S04]  /*0180*/  LDG.E.U8 R13, desc[UR4][R18.64+0x7] ;  /* 0x00000704120d7981 */ /* 0x000f68000c1e1100 */
[----:B------:R-:W5:Y:S04]  /*0190*/  LDG.E.U8 R14, desc[UR4][R18.64+0x8] ;  /* 0x00000804120e7981 */ /* 0x000f68000c1e1100 */
[----:B------:R0:W5:Y:S01]  /*01a0*/  LDG.E.U8 R12, desc[UR4][R18.64+0x9] ;  /* 0x00000904120c7981 */ /* 0x000162000c1e1100 */
[----:B------:R-:W0:Y:S01]  /*01b0*/  S2R R6, SR_CgaCtaId ;  /* 0x0000000000067919 */ /* 0x000e220000008800 */
[----:B------:R-:W-:Y:S01]  /*01c0*/  IMAD.MOV.U32 R11, RZ, RZ, RZ ;  /* 0x000000ffff0b7224 */ /* 0x000fe200078e00ff */
[----:B--2---:R-:W-:-:S02]  /*01d0*/  ISETP.NE.AND P4, PT, R4, RZ, PT ;  /* 0x000000ff0400720c */ /* 0x004fc40003f85270 */
[----:B---3--:R-:W-:Y:S02]  /*01e0*/  ISETP.NE.AND P0, PT, R7, RZ, PT ;  /* 0x000000ff0700720c */ /* 0x008fe40003f05270 */
[----:B------:R-:W-:Y:S02]  /*01f0*/  MOV R7, 0x400 ;  /* 0x0000040000077802 */ /* 0x000fe40000000f00 */
[----:B----4-:R-:W-:-:S07]  /*0200*/  ISETP.NE.AND P2, PT, R5, RZ, PT ;  /* 0x000000ff0500720c */ /* 0x010fce0003f45270 */
[----:B------:R-:W-:Y:S01]  /*0210*/  @P4 VIADD R17, R7, 0x4 ;  /* 0x0000000407114836 */ /* 0x000fe20000000000 */
[----:B-----5:R-:W-:Y:S01]  /*0220*/  ISETP.NE.AND P3, PT, R20, RZ, PT ;  /* 0x000000ff1400720c */ /* 0x020fe20003f65270 */
[----:B------:R-:W-:-:S03]  /*0230*/  @P0 IMAD.MOV.U32 R11, RZ, RZ, 0x1 ;  /* 0x00000001ff0b0424 */ /* 0x000fc600078e00ff */
[C---:B0-----:R-:W-:Y:S01]  /*0240*/  @P4 LEA R18, R6.reuse, R17, 0x18 ;  /* 0x0000001106124211 */ /* 0x041fe200078ec0ff */
[----:B------:R-:W-:Y:S01]  /*0250*/  @P4 VIADD R17, R11, 0x1 ;  /* 0x000000010b114836 */ /* 0x000fe20000000000 */
[C---:B------:R-:W-:Y:S01]  /*0260*/  LEA R10, R6.reuse, R7, 0x18 ;  /* 0x00000007060a7211 */ /* 0x040fe200078ec0ff */
[----:B------:R-:W-:Y:S02]  /*0270*/  @P2 VIADD R23, R7, 0x4 ;  /* 0x0000000407172836 */ /* 0x000fe40000000000 */
[----:B------:R-:W-:Y:S02]  /*0280*/  @P4 IMAD R18, R11, 0x4, R18 ;  /* 0x000000040b124824 */ /* 0x000fe400078e0212 */
[----:B------:R-:W-:Y:S01]  /*0290*/  @P4 IMAD.MOV.U32 R11, RZ, RZ, R17 ;  /* 0x000000ffff0b4224 */ /* 0x000fe200078e0011 */
[----:B------:R-:W-:Y:S01]  /*02a0*/  ISETP.NE.AND P1, PT, R21, RZ, PT ;  /* 0x000000ff1500720c */ /* 0x000fe20003f25270 */
[----:B------:R-:W-:Y:S02]  /*02b0*/  IMAD.MOV.U32 R5, RZ, RZ, RZ ;  /* 0x000000ffff057224 */ /* 0x000fe400078e00ff */
[----:B------:R-:W-:Y:S01]  /*02c0*/  @P0 IMAD.MOV.U32 R4, RZ, RZ, 0x1 ;  /* 0x00000001ff040424 */ /* 0x000fe200078e00ff */
[----:B------:R-:W-:Y:S01]  /*02d0*/  @P2 LEA R20, R6, R23, 0x18 ;  /* 0x0000001706142211 */ /* 0x000fe200078ec0ff */
[----:B------:R-:W-:Y:S01]  /*02e0*/  STS [R10], RZ ;  /* 0x000000ff0a007388 */ /* 0x000fe20000000800 */
[----:B------:R-:W-:-:S03]  /*02f0*/  @P2 IADD3 R21, PT, PT, R11, 0x1, RZ ;  /* 0x000000010b152810 */ /* 0x000fc60007ffe0ff */
[----:B------:R0:W-:Y:S01]  /*0300*/  @P0 STS.64 [R10], R4 ;  /* 0x000000040a000388 */ /* 0x0001e20000000a00 */
[----:B------:R-:W-:Y:S02]  /*0310*/  @P4 IMAD.MOV.U32 R19, RZ, RZ, 0x1 ;  /* 0x00000001ff134424 */ /* 0x000fe400078e00ff */
[----:B------:R-:W-:Y:S01]  /*0320*/  @P2 IMAD R23, R11, 0x4, R20 ;  /* 0x000000040b172824 */ /* 0x000fe200078e0214 */
[----:B------:R-:W-:Y:S01]  /*0330*/  ISETP.NE.AND P0, PT, R16, RZ, PT ;  /* 0x000000ff1000720c */ /* 0x000fe20003f05270 */
[----:B------:R-:W-:Y:S01]  /*0340*/  @P2 IMAD.MOV.U32 R11, RZ, RZ, R21 ;  /* 0x000000ffff0b2224 */ /* 0x000fe200078e0015 */
[----:B------:R1:W-:Y:S01]  /*0350*/  @P4 STS [R10], R17 ;  /* 0x000000110a004388 */ /* 0x0003e20000000800 */
[----:B0-----:R-:W-:Y:S02]  /*0360*/  @P3 VIADD R5, R7, 0x4 ;  /* 0x0000000407053836 */ /* 0x001fe40000000000 */
[----:B------:R-:W-:Y:S01]  /*0370*/  @P2 IMAD.MOV.U32 R4, RZ, RZ, 0x2 ;  /* 0x00000002ff042424 */ /* 0x000fe200078e00ff */
[----:B------:R0:W-:Y:S02]  /*0380*/  @P4 STS [R18], R19 ;  /* 0x0000001312004388 */ /* 0x0001e40000000800 */
[----:B------:R-:W-:Y:S01]  /*0390*/  @P3 LEA R16, R6, R5, 0x18 ;  /* 0x0000000506103211 */ /* 0x000fe200078ec0ff */
[C---:B-1----:R-:W-:Y:S01]  /*03a0*/  @P3 VIADD R17, R11.reuse, 0x1 ;  /* 0x000000010b113836 */ /* 0x042fe20000000000 */
[----:B------:R1:W-:Y:S03]  /*03b0*/  @P2 STS [R10], R21 ;  /* 0x000000150a002388 */ /* 0x0003e60000000800 */
[----:B------:R-:W-:Y:S01]  /*03c0*/  @P3 IMAD R16, R11, 0x4, R16 ;  /* 0x000000040b103824 */ /* 0x000fe200078e0210 */
[----:B------:R2:W-:Y:S01]  /*03d0*/  @P2 STS [R23], R4 ;  /* 0x0000000417002388 */ /* 0x0005e20000000800 */
[----:B0-----:R-:W-:Y:S01]  /*03e0*/  @P1 VIADD R19, R7, 0x4 ;  /* 0x0000000407131836 */ /* 0x001fe20000000000 */
[----:B------:R-:W-:Y:S01]  /*03f0*/  ISETP.NE.AND P2, PT, R15, RZ, PT ;  /* 0x000000ff0f00720c */ /* 0x000fe20003f45270 */
[----:B------:R-:W-:-:S02]  /*0400*/  @P3 IMAD.MOV.U32 R11, RZ, RZ, R17 ;  /* 0x000000ffff0b3224 */ /* 0x000fc400078e0011 */
[----:B------:R-:W-:Y:S01]  /*0410*/  @P3 IMAD.MOV.U32 R5, RZ, RZ, 0x3 ;  /* 0x00000003ff053424 */ /* 0x000fe200078e00ff */
[----:B------:R-:W-:Y:S01]  /*0420*/  @P1 LEA R18, R6, R19, 0x18 ;  /* 0x0000001306121211 */ /* 0x000fe200078ec0ff */
[----:B------:R-:W-:Y:S01]  /*0430*/  @P1 VIADD R15, R11, 0x1 ;  /* 0x000000010b0f1836 */ /* 0x000fe20000000000 */
[----:B-1----:R-:W-:Y:S01]  /*0440*/  @P0 IADD3 R21, PT, PT, R7, 0x4, RZ ;  /* 0x0000000407150810 */ /* 0x002fe20007ffe0ff */
[----:B------:R0:W-:Y:S01]  /*0450*/  @P3 STS [R10], R17 ;  /* 0x000000110a003388 */ /* 0x0001e20000000800 */
[----:B--2---:R-:W-:Y:S02]  /*0460*/  @P1 IMAD.MOV.U32 R4, RZ, RZ, 0x4 ;  /* 0x00000004ff041424 */ /* 0x004fe400078e00ff */
[----:B------:R-:W-:Y:S01]  /*0470*/  @P1 IMAD R19, R11, 0x4, R18 ;  /* 0x000000040b131824 */ /* 0x000fe200078e0212 */
[----:B------:R-:W-:Y:S01]  /*0480*/  @P3 STS [R16], R5 ;  /* 0x0000000510003388 */ /* 0x000fe20000000800 */
[----:B------:R-:W-:Y:S01]  /*0490*/  @P1 IMAD.MOV.U32 R11, RZ, RZ, R15 ;  /* 0x000000ffff0b1224 */ /* 0x000fe200078e000f */
[----:B------:R-:W-:-:S02]  /*04a0*/  ISETP.NE.AND P3, PT, R13, RZ, PT ;  /* 0x000000ff0d00720c */ /* 0x000fc40003f65270 */
[----:B------:R-:W-:Y:S01]  /*04b0*/  @P0 LEA R18, R6, R21, 0x18 ;  /* 0x0000001506120211 */ /* 0x000fe200078ec0ff */
[----:B------:R1:W-:Y:S01]  /*04c0*/  @P1 STS [R10], R15 ;  /* 0x0000000f0a001388 */ /* 0x0003e20000000800 */
[----:B0-----:R-:W-:Y:S02]  /*04d0*/  @P0 VIADD R17, R11, 0x1 ;  /* 0x000000010b110836 */ /* 0x001fe40000000000 */
[----:B------:R-:W-:Y:S01]  /*04e0*/  @P2 VIADD R13, R7, 0x4 ;  /* 0x00000004070d2836 */ /* 0x000fe20000000000 */
[----:B------:R0:W-:Y:S01]  /*04f0*/  @P1 STS [R19], R4 ;  /* 0x0000000413001388 */ /* 0x0001e20000000800 */
[----:B------:R-:W-:Y:S01]  /*0500*/  ISETP.NE.AND P1, PT, R14, RZ, PT ;  /* 0x000000ff0e00720c */ /* 0x000fe20003f25270 */
[----:B------:R-:W-:Y:S02]  /*0510*/  @P0 IMAD R18, R11, 0x4, R18 ;  /* 0x000000040b120824 */ /* 0x000fe400078e0212 */
[----:B------:R-:W-:Y:S01]  /*0520*/  @P0 IMAD.MOV.U32 R11, RZ, RZ, R17 ;  /* 0x000000ffff0b0224 */ /* 0x000fe200078e0011 */
[----:B------:R-:W-:-:S03]  /*0530*/  @P2 LEA R14, R6, R13, 0x18 ;  /* 0x0000000d060e2211 */ /* 0x000fc600078ec0ff */
[----:B------:R-:W-:Y:S01]  /*0540*/  @P2 VIADD R21, R11, 0x1 ;  /* 0x000000010b152836 */ /* 0x000fe20000000000 */
[----:B-1----:R-:W-:Y:S01]  /*0550*/  @P3 IADD3 R15, PT, PT, R7, 0x4, RZ ;  /* 0x00000004070f3810 */ /* 0x002fe20007ffe0ff */
[----:B------:R-:W-:Y:S02]  /*0560*/  @P2 IMAD R14, R11, 0x4, R14 ;  /* 0x000000040b0e2824 */ /* 0x000fe400078e020e */
[----:B------:R-:W-:Y:S01]  /*0570*/  @P2 IMAD.MOV.U32 R11, RZ, RZ, R21 ;  /* 0x000000ffff0b2224 */ /* 0x000fe200078e0015 */
[----:B0-----:R-:W-:Y:S01]  /*0580*/  @P3 LEA R4, R6, R15, 0x18 ;  /* 0x0000000f06043211 */ /* 0x001fe200078ec0ff */
[----:B------:R-:W-:Y:S02]  /*0590*/  @P0 IMAD.MOV.U32 R5, RZ, RZ, 0x5 ;  /* 0x00000005ff050424 */ /* 0x000fe400078e00ff */
[----:B------:R-:W-:Y:S01]  /*05a0*/  @P1 VIADD R19, R7, 0x4 ;  /* 0x0000000407131836 */ /* 0x000fe20000000000 */
[----:B------:R0:W-:Y:S01]  /*05b0*/  @P0 STS [R10], R17 ;  /* 0x000000110a000388 */ /* 0x0001e20000000800 */
[----:B------:R-:W-:-:S03]  /*05c0*/  @P3 VIADD R15, R11, 0x1 ;  /* 0x000000010b0f3836 */ /* 0x000fc60000000000 */
[----:B------:R1:W-:Y:S01]  /*05d0*/  @P0 STS [R18], R5 ;  /* 0x0000000512000388 */ /* 0x0003e20000000800 */
[----:B------:R-:W-:Y:S01]  /*05e0*/  ISETP.NE.AND P0, PT, R12, RZ, PT ;  /* 0x000000ff0c00720c */ /* 0x000fe20003f05270 */
[----:B------:R-:W-:Y:S01]  /*05f0*/  @P2 IMAD.MOV.U32 R13, RZ, RZ, 0x6 ;  /* 0x00000006ff0d2424 */ /* 0x000fe200078e00ff */
[----:B------:R-:W-:Y:S01]  /*0600*/  @P1 LEA R12, R6, R19, 0x18 ;  /* 0x00000013060c1211 */ /* 0x000fe200078ec0ff */
[----:B0-----:R-:W-:Y:S02]  /*0610*/  @P3 IMAD R17, R11, 0x4, R4 ;  /* 0x000000040b113824 */ /* 0x001fe400078e0204 */
[----:B------:R-:W-:Y:S02]  /*0620*/  @P3 IMAD.MOV.U32 R11, RZ, RZ, R15 ;  /* 0x000000ffff0b3224 */ /* 0x000fe400078e000f */
[----:B------:R-:W-:Y:S01]  /*0630*/  @P3 IMAD.MOV.U32 R4, RZ, RZ, 0x7 ;  /* 0x00000007ff043424 */ /* 0x000fe200078e00ff */
[----:B------:R0:W-:Y:S01]  /*0640*/  @P2 STS [R10], R21 ;  /* 0x000000150a002388 */ /* 0x0001e20000000800 */
[----:B------:R-:W-:-:S02]  /*0650*/  @P1 VIADD R19, R11, 0x1 ;  /* 0x000000010b131836 */ /* 0x000fc40000000000 */
[----:B-1----:R-:W-:Y:S01]  /*0660*/  @P1 IMAD.MOV.U32 R5, RZ, RZ, 0x8 ;  /* 0x00000008ff051424 */ /* 0x002fe200078e00ff */
[----:B------:R0:W-:Y:S01]  /*0670*/  @P2 STS [R14], R13 ;  /* 0x0000000d0e002388 */ /* 0x0001e20000000800 */
[----:B------:R-:W-:-:S03]  /*0680*/  @P1 IMAD R12, R11, 0x4, R12 ;  /* 0x000000040b0c1824 */ /* 0x000fc600078e020c */
[----:B------:R0:W-:Y:S04]  /*0690*/  @P3 STS [R10], R15 ;  /* 0x0000000f0a003388 */ /* 0x0001e80000000800 */
[----:B------:R0:W-:Y:S04]  /*06a0*/  @P3 STS [R17], R4 ;  /* 0x0000000411003388 */ /* 0x0001e80000000800 */
[----:B------:R0:W-:Y:S04]  /*06b0*/  @P1 STS [R10], R19 ;  /* 0x000000130a001388 */ /* 0x0001e80000000800 */
[----:B------:R0:W-:Y:S01]  /*06c0*/  @P1 STS [R12], R5 ;  /* 0x000000050c001388 */ /* 0x0001e20000000800 */
[----:B------:R-:W-:Y:S01]  /*06d0*/  @P1 MOV R11, R19 ;  /* 0x00000013000b1202 */ /* 0x000fe20000000f00 */
[----:B------:R-:W-:Y:S06]  /*06e0*/  @!P0 BRA `(.L_x_33) ;  /* 0x0000000000208947 */ /* 0x000fec0003800000 */
[----:B------:R-:W-:Y:S02]  /*06f0*/  VIADD R7, R7, 0x4 ;  /* 0x0000000407077836 */ /* 0x000fe40000000000 */
[C---:B0-----:R-:W-:Y:S02]  /*0700*/  VIADD R5, R11.reuse, 0x1 ;  /* 0x000000010b057836 */ /* 0x041fe40000000000 */
[----:B------:R-:W-:Y:S01]  /*0710*/  IMAD.MOV.U32 R4, RZ, RZ, 0x9 ;  /* 0x00000009ff047424 */ /* 0x000fe200078e00ff */
[----:B------:R-:W-:Y:S02]  /*0720*/  LEA R6, R6, R7, 0x18 ;  /* 0x0000000706067211 */ /* 0x000fe400078ec0ff */
[----:B------:R1:W-:Y:S03]  /*0730*/  STS [R10], R5 ;  /* 0x000000050a007388 */ /* 0x0003e60000000800 */
[----:B------:R-:W-:-:S02]  /*0740*/  IMAD R7, R11, 0x4, R6 ;  /* 0x000000040b077824 */ /* 0x000fc400078e0206 */
[----:B------:R-:W-:-:S03]  /*0750*/  IMAD.MOV.U32 R11, RZ, RZ, R5 ;  /* 0x000000ffff0b7224 */ /* 0x000fc600078e0005 */
[----:B------:R1:W-:Y:S04]  /*0760*/  STS [R7], R4 ;  /* 0x0000000407007388 */ /* 0x0003e80000000800 */
.L_x_33:
[----:B------:R2:W-:Y:S02]  /*0770*/  STG.E desc[UR4][R2.64], R11 ;  /* 0x0000000b02007986 */ /* 0x0005e4000c101904 */
.L_x_32:
[----:B------:R-:W-:Y:S05]  /*0780*/  BSYNC.RECONVERGENT B0 ;  /* 0x0000000000007941 */ /* 0x000fea0003800200 */
.L_x_31:
[----:B--2---:R-:W2:Y:S01]  /*0790*/  S2R R3, SR_CgaCtaId ;  /* 0x0000000000037919 */ /* 0x004ea20000008800 */
[----:B01----:R-:W-:Y:S01]  /*07a0*/  MOV R4, 0x400 ;  /* 0x0000040000047802 */ /* 0x003fe20000000f00 */
[----:B------:R-:W-:Y:S01]  /*07b0*/  BSSY.RECONVERGENT B0, `(.L_x_34) ;  /* 0x0000011000007945 */ /* 0x000fe20003800200 */
[----:B------:R-:W-:Y:S01]  /*07c0*/  BAR.SYNC.DEFER_BLOCKING 0x0 ;  /* 0x0000000000007b1d */ /* 0x000fe20000010000 */
[----:B------:R-:W-:Y:S02]  /*07d0*/  ISETP.GT.U32.AND P0, PT, R0, 0x9, PT ;  /* 0x000000090000780c */ /* 0x000fe40003f04070 */
[----:B--2---:R-:W-:-:S06]  /*07e0*/  LEA R11, R3, R4, 0x18 ;  /* 0x00000004030b7211 */ /* 0x004fcc00078ec0ff */
[----:B------:R-:W0:Y:S02]  /*07f0*/  LDS R11, [R11] ;  /* 0x000000000b0b7984 */ /* 0x000e240000000800 */
[----:B0-----:R-:W-:-:S03]  /*0800*/  ISETP.NE.AND P1, PT, R11, RZ, PT ;  /* 0x000000ff0b00720c */ /* 0x001fc60003f25270 */
[----:B------:R-:W-:Y:S10]  /*0810*/  @P0 BRA `(.L_x_35) ;  /* 0x0000000000280947 */ /* 0x000ff40003800000 */
[----:B------:R-:W-:Y:S01]  /*0820*/  ISETP.GE.AND P0, PT, R0, R11, PT ;  /* 0x0000000b0000720c */ /* 0x000fe20003f06270 */
[----:B------:R-:W-:Y:S02]  /*0830*/  IMAD.MOV.U32 R5, RZ, RZ, -0x1 ;  /* 0xffffffffff057424 */ /* 0x000fe400078e00ff */
[----:B------:R-:W-:-:S10]  /*0840*/  IMAD.IADD R13, R9, 0x1, R0 ;  /* 0x00000001090d7824 */ /* 0x000fd400078e0200 */
[----:B------:R-:W-:-:S05]  /*0850*/  @!P0 VIADD R2, R4, 0x4 ;  /* 0x0000000404028836 */ /* 0x000fca0000000000 */
[----:B------:R-:W-:-:S05]  /*0860*/  @!P0 LEA R7, R3, R2, 0x18 ;  /* 0x0000000203078211 */ /* 0x000fca00078ec0ff */
[----:B------:R-:W-:Y:S02]  /*0870*/  @!P0 IMAD R2, R0, 0x4, R7 ;  /* 0x0000000400028824 */ /* 0x000fe400078e0207 */
[----:B------:R-:W0:Y:S03]  /*0880*/  LDC.64 R6, c[0x0][0x3b0] ;  /* 0x0000ec00ff067b82 */ /* 0x000e260000000a00 */
[----:B------:R-:W1:Y:S01]  /*0890*/  @!P0 LDS R5, [R2] ;  /* 0x0000000002058984 */ /* 0x000e620000000800 */
[----:B0-----:R-:W-:-:S05]  /*08a0*/  IMAD.WIDE.U32 R6, R13, 0x4, R6 ;  /* 0x000000040d067825 */ /* 0x001fca00078e0006 */
[----:B-1----:R0:W-:Y:S02]  /*08b0*/  STG.E desc[UR4][R6.64], R5 ;  /* 0x0000000506007986 */ /* 0x0021e4000c101904 */
.L_x_35:
[----:B------:R-:W-:Y:S05]  /*08c0*/  BSYNC.RECONVERGENT B0 ;  /* 0x0000000000007941 */ /* 0x000fea0003800200 */
.L_x_34:
[----:B------:R-:W-:Y:S05]  /*08d0*/  @!P1 EXIT ;  /* 0x000000000000994d */ /* 0x000fea0003800000 */
[----:B------:R-:W-:Y:S01]  /*08e0*/  IMAD R13, R11, 0xa, RZ ;  /* 0x0000000a0b0d7824 */ /* 0x000fe200078e02ff */
[----:B------:R-:W1:Y:S01]  /*08f0*/  LDCU.64 UR6, c[0x0][0x380] ;  /* 0x00007000ff0677ac */ /* 0x000e620008000a00 */
[----:B------:R-:W-:Y:S03]  /*0900*/  BSSY.RECONVERGENT B0, `(.L_x_36) ;  /* 0x00000cf000007945 */ /* 0x000fe60003800200 */
[----:B------:R-:W-:Y:S01]  /*0910*/  ISETP.GE.AND P0, PT, R0, R13, PT ;  /* 0x0000000d0000720c */ /* 0x000fe20003f06270 */
[----:B------:R-:W2:Y:S01]  /*0920*/  LDCU.64 UR10, c[0x0][0x380] ;  /* 0x00007000ff0a77ac */ /* 0x000ea20008000a00 */
[----:B------:R-:W3:Y:S01]  /*0930*/  LDCU.64 UR8, c[0x0][0x398] ;  /* 0x00007300ff0877ac */ /* 0x000ee20008000a00 */
[----:B------:R-:W4:Y:S10]  /*0940*/  LDCU.64 UR12, c[0x0][0x398] ;  /* 0x00007300ff0c77ac */ /* 0x000f340008000a00 */
[----:B------:R-:W-:Y:S05]  /*0950*/  @P0 BRA `(.L_x_37) ;  /* 0x0000000c00240947 */ /* 0x000fea0003800000 */
[----:B------:R-:W-:Y:S01]  /*0960*/  VIADDMNMX.U32 R2, R0, 0x20, R13, !PT ;  /* 0x0000002000027846 */ /* 0x000fe2000780000d */
[----:B------:R-:W-:Y:S01]  /*0970*/  BSSY.RECONVERGENT B1, `(.L_x_38) ;  /* 0x000003b000017945 */ /* 0x000fe20003800200 */
[-C--:B0-----:R-:W-:Y:S02]  /*0980*/  LOP3.LUT R5, RZ, R0.reuse, RZ, 0x33, !PT ;  /* 0x00000000ff057212 */ /* 0x081fe400078e33ff */
[----:B------:R-:W-:-:S03]  /*0990*/  MOV R10, R0 ;  /* 0x00000000000a7202 */ /* 0x000fc60000000f00 */
[----:B------:R-:W-:-:S05]  /*09a0*/  IMAD.IADD R6, R2, 0x1, R5 ;  /* 0x0000000102067824 */ /* 0x000fca00078e0205 */
[C---:B------:R-:W-:Y:S02]  /*09b0*/  LOP3.LUT R2, R6.reuse, 0x60, RZ, 0xc0, !PT ;  /* 0x0000006006027812 */ /* 0x040fe400078ec0ff */
[----:B------:R-:W-:Y:S02]  /*09c0*/  ISETP.GE.U32.AND P0, PT, R6, 0x60, PT ;  /* 0x000000600600780c */ /* 0x000fe40003f06070 */
[----:B------:R-:W-:-:S13]  /*09d0*/  ISETP.NE.AND P1, PT, R2, 0x60, PT ;  /* 0x000000600200780c */ /* 0x000fda0003f25270 */
[----:B------:R-:W-:Y:S05]  /*09e0*/  @!P1 BRA `(.L_x_39) ;  /* 0x0000000000cc9947 */ /* 0x000fea0003800000 */
[-C--:B------:R-:W-:Y:S01]  /*09f0*/  IABS R2, R11.reuse ;  /* 0x0000000b00027213 */ /* 0x080fe20000000000 */
[----:B------:R-:W-:Y:S01]  /*0a00*/  VIADD R4, R4, 0x4 ;  /* 0x0000000404047836 */ /* 0x000fe20000000000 */
[----:B------:R-:W-:Y:S01]  /*0a10*/  LEA.HI R6, R6, 0x1, RZ, 0x1b ;  /* 0x0000000106067811 */ /* 0x000fe200078fd8ff */
[----:B------:R-:W-:Y:S01]  /*0a20*/  IMAD.MOV.U32 R10, RZ, RZ, R0 ;  /* 0x000000ffff0a7224 */ /* 0x000fe200078e0000 */
[----:B------:R-:W0:Y:S01]  /*0a30*/  I2F.RP R7, R2 ;  /* 0x0000000200077306 */ /* 0x000e220000209400 */
[----:B------:R-:W-:Y:S02]  /*0a40*/  ISETP.NE.AND P1, PT, R11, RZ, PT ;  /* 0x000000ff0b00720c */ /* 0x000fe40003f25270 */
[----:B------:R-:W-:Y:S01]  /*0a50*/  LEA R3, R3, R4, 0x18 ;  /* 0x0000000403037211 */ /* 0x000fe200078ec0ff */
[----:B------:R-:W-:Y:S01]  /*0a60*/  IMAD.MOV.U32 R4, RZ, RZ, RZ ;  /* 0x000000ffff047224 */ /* 0x000fe200078e00ff */
[----:B------:R-:W-:Y:S02]  /*0a70*/  LOP3.LUT R6, R6, 0x3, RZ, 0xc0, !PT ;  /* 0x0000000306067812 */ /* 0x000fe400078ec0ff */
[----:B------:R-:W-:Y:S01]  /*0a80*/  LOP3.LUT R14, RZ, R11, RZ, 0x33, !PT ;  /* 0x0000000bff0e7212 */ /* 0x000fe200078e33ff */
[----:B0-----:R-:W0:Y:S02]  /*0a90*/  MUFU.RCP R7, R7 ;  /* 0x0000000700077308 */ /* 0x001e240000001000 */
[----:B0-----:R-:W-:-:S06]  /*0aa0*/  VIADD R5, R7, 0xffffffe ;  /* 0x0ffffffe07057836 */ /* 0x001fcc0000000000 */
[----:B------:R-:W0:Y:S02]  /*0ab0*/  F2I.FTZ.U32.TRUNC.NTZ R5, R5 ;  /* 0x0000000500057305 */ /* 0x000e24000021f000 */
[----:B0-----:R-:W-:-:S04]  /*0ac0*/  IMAD.MOV R15, RZ, RZ, -R5 ;  /* 0x000000ffff0f7224 */ /* 0x001fc800078e0a05 */
[----:B------:R-:W-:-:S04]  /*0ad0*/  IMAD R15, R15, R2, RZ ;  /* 0x000000020f0f7224 */ /* 0x000fc800078e02ff */
[----:B------:R-:W-:-:S04]  /*0ae0*/  IMAD.HI.U32 R12, R5, R15, R4 ;  /* 0x0000000f050c7227 */ /* 0x000fc800078e0004 */
[----:B------:R-:W-:-:S07]  /*0af0*/  IMAD.MOV R15, RZ, RZ, -R6 ;  /* 0x000000ffff0f7224 */ /* 0x000fce00078e0a06 */
.L_x_40:
[----:B0-----:R-:W-:Y:S02]  /*0b00*/  IABS R4, R11 ;  /* 0x0000000b00047213 */ /* 0x001fe40000000000 */
[----:B------:R-:W-:-:S03]  /*0b10*/  IABS R5, R10 ;  /* 0x0000000a00057213 */ /* 0x000fc60000000000 */
[----:B------:R-:W-:Y:S02]  /*0b20*/  IMAD.MOV R6, RZ, RZ, -R4 ;  /* 0x000000ffff067224 */ /* 0x000fe400078e0a04 */
[----:B------:R-:W-:-:S04]  /*0b30*/  IMAD.HI.U32 R4, R12, R5, RZ ;  /* 0x000000050c047227 */ /* 0x000fc800078e00ff */
[----:B------:R-:W-:Y:S01]  /*0b40*/  IMAD R5, R4, R6, R5 ;  /* 0x0000000604057224 */ /* 0x000fe200078e0205 */
[----:B------:R-:W-:-:S04]  /*0b50*/  IABS R6, R11 ;  /* 0x0000000b00067213 */ /* 0x000fc80000000000 */
[----:B------:R-:W-:-:S13]  /*0b60*/  ISETP.GT.U32.AND P3, PT, R2, R5, PT ;  /* 0x000000050200720c */ /* 0x000fda0003f64070 */
[----:B------:R-:W-:Y:S02]  /*0b70*/  @!P3 IMAD.IADD R5, R5, 0x1, -R6 ;  /* 0x000000010505b824 */ /* 0x000fe400078e0a06 */
[----:B------:R-:W-:Y:S02]  /*0b80*/  @!P3 VIADD R4, R4, 0x1 ;  /* 0x000000010404b836 */ /* 0x000fe40000000000 */
[----:B------:R-:W-:Y:S01]  /*0b90*/  IMAD.MOV R6, RZ, RZ, -R11 ;  /* 0x000000ffff067224 */ /* 0x000fe200078e0a0b */
[----:B------:R-:W-:Y:S02]  /*0ba0*/  ISETP.GE.U32.AND P2, PT, R5, R2, PT ;  /* 0x000000020500720c */ /* 0x000fe40003f46070 */
[----:B------:R-:W-:-:S04]  /*0bb0*/  LOP3.LUT R5, R10, R11, RZ, 0x3c, !PT ;  /* 0x0000000b0a057212 */ /* 0x000fc800078e3cff */
[----:B------:R-:W-:-:S07]  /*0bc0*/  ISETP.GE.AND P4, PT, R5, RZ, PT ;  /* 0x000000ff0500720c */ /* 0x000fce0003f86270 */
[----:B------:R-:W-:-:S06]  /*0bd0*/  @P2 VIADD R4, R4, 0x1 ;  /* 0x0000000104042836 */ /* 0x000fcc0000000000 */
[----:B------:R-:W-:-:S04]  /*0be0*/  @!P4 IADD3 R4, PT, PT, -R4, RZ, RZ ;  /* 0x000000ff0404c210 */ /* 0x000fc80007ffe1ff */
[----:B------:R-:W-:-:S05]  /*0bf0*/  SEL R5, R14, R4, !P1 ;  /* 0x000000040e057207 */ /* 0x000fca0004800000 */
[----:B------:R-:W-:-:S04]  /*0c00*/  IMAD R4, R5, R6, R10 ;  /* 0x0000000605047224 */ /* 0x000fc800078e020a */
[----:B------:R-:W-:-:S06]  /*0c10*/  IMAD R16, R4, 0x4, R3 ;  /* 0x0000000404107824 */ /* 0x000fcc00078e0203 */
[----:B------:R-:W0:Y:S02]  /*0c20*/  LDS R16, [R16] ;  /* 0x0000000010107984 */ /* 0x000e240000000800 */
[----:B0-----:R-:W-:-:S05]  /*0c30*/  IMAD R5, R5, 0xa, R16 ;  /* 0x0000000a05057824 */ /* 0x001fca00078e0210 */
[----:B------:R-:W-:-:S04]  /*0c40*/  IADD3 R6, P2, PT, R8, R5, RZ ;  /* 0x0000000508067210 */ /* 0x000fc80007f5e0ff */
[----:B------:R-:W-:Y:S02]  /*0c50*/  LEA.HI.X.SX32 R5, R5, RZ, 0x1, P2 ;  /* 0x000000ff05057211 */ /* 0x000fe400010f0eff */
[----:B-1----:R-:W-:-:S04]  /*0c60*/  LEA R4, P2, R6, UR6, 0x3 ;  /* 0x0000000606047c11 */ /* 0x002fc8000f8418ff */
[----:B------:R-:W-:-:S06]  /*0c70*/  LEA.HI.X R5, R6, UR7, R5, 0x3, P2 ;  /* 0x0000000706057c11 */ /* 0x000fcc00090f1c05 */
[----:B------:R-:W5:Y:S01]  /*0c80*/  LDG.E.64 R4, desc[UR4][R4.64] ;  /* 0x0000000404047981 */ /* 0x000f62000c1e1b00 */
[----:B------:R-:W-:Y:S01]  /*0c90*/  IADD3 R7, P2, PT, R8, R10, RZ ;  /* 0x0000000a08077210 */ /* 0x000fe20007f5e0ff */
[----:B------:R-:W-:-:S03]  /*0ca0*/  VIADD R15, R15, 0x1 ;  /* 0x000000010f0f7836 */ /* 0x000fc60000000000 */
[C---:B------:R-:W-:Y:S01]  /*0cb0*/  LEA.HI.X.SX32 R18, R10.reuse, RZ, 0x1, P2 ;  /* 0x000000ff0a127211 */ /* 0x040fe200010f0eff */
[----:B------:R-:W-:Y:S01]  /*0cc0*/  VIADD R10, R10, 0x20 ;  /* 0x000000200a0a7836 */ /* 0x000fe20000000000 */
[----:B---3--:R-:W-:-:S04]  /*0cd0*/  LEA R6, P2, R7, UR8, 0x3 ;  /* 0x0000000807067c11 */ /* 0x008fc8000f8418ff */
[----:B------:R-:W-:Y:S02]  /*0ce0*/  LEA.HI.X R7, R7, UR9, R18, 0x3, P2 ;  /* 0x0000000907077c11 */ /* 0x000fe400090f1c12 */
[----:B------:R-:W-:-:S03]  /*0cf0*/  ISETP.NE.AND P2, PT, R15, RZ, PT ;  /* 0x000000ff0f00720c */ /* 0x000fc60003f45270 */
[----:B-----5:R0:W-:Y:S10]  /*0d00*/  STG.E.64 desc[UR4][R6.64], R4 ;  /* 0x0000000406007986 */ /* 0x0201f4000c101b04 */
[----:B------:R-:W-:Y:S05]  /*0d10*/  @P2 BRA `(.L_x_40) ;  /* 0xfffffffc00782947 */ /* 0x000fea000383ffff */
.L_x_39:
[----:B-1234-:R-:W-:Y:S05]  /*0d20*/  BSYNC.RECONVERGENT B1 ;  /* 0x0000000000017941 */ /* 0x01efea0003800200 */
.L_x_38:
[----:B------:R-:W-:Y:S05]  /*0d30*/  @!P0 BRA `(.L_x_37) ;  /* 0x00000008002c8947 */ /* 0x000fea0003800000 */
[----:B------:R-:W-:Y:S01]  /*0d40*/  IABS R14, R11 ;  /* 0x0000000b000e7213 */ /* 0x000fe20000000000 */
[----:B------:R-:W1:Y:S01]  /*0d50*/  S2R R15, SR_CgaCtaId ;  /* 0x00000000000f7919 */ /* 0x000e620000008800 */
[----:B------:R-:W-:Y:S02]  /*0d60*/  MOV R2, 0x400 ;  /* 0x0000040000027802 */ /* 0x000fe40000000f00 */
[----:B0-----:R-:W0:Y:S03]  /*0d70*/  I2F.RP R4, R14 ;  /* 0x0000000e00047306 */ /* 0x001e260000209400 */
[----:B------:R-:W-:-:S05]  /*0d80*/  VIADD R2, R2, 0x4 ;  /* 0x0000000402027836 */ /* 0x000fca0000000000 */
[----:B0-----:R-:W0:Y:S01]  /*0d90*/  MUFU.RCP R4, R4 ;  /* 0x0000000400047308 */ /* 0x001e220000001000 */
[----:B-1----:R-:W-:Y:S01]  /*0da0*/  LEA R15, R15, R2, 0x18 ;  /* 0x000000020f0f7211 */ /* 0x002fe200078ec0ff */
[----:B------:R-:W-:Y:S02]  /*0db0*/  IMAD.MOV.U32 R2, RZ, RZ, RZ ;  /* 0x000000ffff027224 */ /* 0x000fe400078e00ff */
[----:B0-----:R-:W-:-:S06]  /*0dc0*/  VIADD R3, R4, 0xffffffe ;  /* 0x0ffffffe04037836 */ /* 0x001fcc0000000000 */
[----:B------:R-:W0:Y:S02]  /*0dd0*/  F2I.FTZ.U32.TRUNC.NTZ R3, R3 ;  /* 0x0000000300037305 */ /* 0x000e24000021f000 */
[----:B0-----:R-:W-:-:S04]  /*0de0*/  IMAD.MOV R5, RZ, RZ, -R3 ;  /* 0x000000ffff057224 */ /* 0x001fc800078e0a03 */
[----:B------:R-:W-:-:S04]  /*0df0*/  IMAD R5, R5, R14, RZ ;  /* 0x0000000e05057224 */ /* 0x000fc800078e02ff */
[----:B------:R-:W-:-:S07]  /*0e00*/  IMAD.HI.U32 R12, R3, R5, R2 ;  /* 0x00000005030c7227 */ /* 0x000fce00078e0002 */
.L_x_41:
[----:B0-----:R-:W-:Y:S01]  /*0e10*/  IABS R5, R10 ;  /* 0x0000000a00057213 */ /* 0x001fe20000000000 */
[----:B------:R-:W-:Y:S01]  /*0e20*/  IMAD.MOV R17, RZ, RZ, -R11 ;  /* 0x000000ffff117224 */ /* 0x000fe200078e0a0b */
[-C--:B------:R-:W-:Y:S02]  /*0e30*/  IABS R2, R11.reuse ;  /* 0x0000000b00027213 */ /* 0x080fe40000000000 */
[----:B------:R-:W-:Y:S01]  /*0e40*/  IABS R19, R11 ;  /* 0x0000000b00137213 */ /* 0x000fe20000000000 */
[----:B------:R-:W-:Y:S01]  /*0e50*/  IMAD.HI.U32 R3, R12, R5, RZ ;  /* 0x000000050c037227 */ /* 0x000fe200078e00ff */
[----:B------:R-:W-:-:S03]  /*0e60*/  LOP3.LUT R16, RZ, R11, RZ, 0x33, !PT ;  /* 0x0000000bff107212 */ /* 0x000fc600078e33ff */
[----:B------:R-:W-:Y:S01]  /*0e70*/  IMAD.MOV R18, RZ, RZ, -R2 ;  /* 0x000000ffff127224 */ /* 0x000fe200078e0a02 */
[----:B------:R-:W-:-:S03]  /*0e80*/  LOP3.LUT R2, R10, R11, RZ, 0x3c, !PT ;  /* 0x0000000b0a027212 */ /* 0x000fc600078e3cff */
[----:B------:R-:W-:Y:S01]  /*0e90*/  IMAD R5, R3, R18, R5 ;  /* 0x0000001203057224 */ /* 0x000fe200078e0205 */
[----:B------:R-:W-:-:S04]  /*0ea0*/  ISETP.GE.AND P2, PT, R2, RZ, PT ;  /* 0x000000ff0200720c */ /* 0x000fc80003f46270 */
[----:B------:R-:W-:-:S13]  /*0eb0*/  ISETP.GT.U32.AND P1, PT, R14, R5, PT ;  /* 0x000000050e00720c */ /* 0x000fda0003f24070 */
[----:B------:R-:W-:Y:S01]  /*0ec0*/  @!P1 IMAD.IADD R5, R5, 0x1, -R19 ;  /* 0x0000000105059824 */ /* 0x000fe200078e0a13 */
[----:B------:R-:W-:-:S04]  /*0ed0*/  @!P1 IADD3 R3, PT, PT, R3, 0x1, RZ ;  /* 0x0000000103039810 */ /* 0x000fc80007ffe0ff */
[----:B------:R-:W-:-:S13]  /*0ee0*/  ISETP.GE.U32.AND P0, PT, R5, R14, PT ;  /* 0x0000000e0500720c */ /* 0x000fda0003f06070 */
[----:B------:R-:W-:Y:S01]  /*0ef0*/  @P0 VIADD R3, R3, 0x1 ;  /* 0x0000000103030836 */ /* 0x000fe20000000000 */
[----:B------:R-:W-:-:S03]  /*0f00*/  ISETP.NE.AND P0, PT, R11, RZ, PT ;  /* 0x000000ff0b00720c */ /* 0x000fc60003f05270 */
[----:B------:R-:W-:-:S05]  /*0f10*/  @!P2 IMAD.MOV R3, RZ, RZ, -R3 ;  /* 0x000000ffff03a224 */ /* 0x000fca00078e0a03 */
[----:B------:R-:W-:-:S05]  /*0f20*/  SEL R3, R16, R3, !P0 ;  /* 0x0000000310037207 */ /* 0x000fca0004000000 */
[----:B------:R-:W-:-:S04]  /*0f30*/  IMAD R2, R3, R17, R10 ;  /* 0x0000001103027224 */ /* 0x000fc800078e020a */
[----:B------:R-:W-:-:S06]  /*0f40*/  IMAD R6, R2, 0x4, R15 ;  /* 0x0000000402067824 */ /* 0x000fcc00078e020f */
[----:B------:R-:W0:Y:S02]  /*0f50*/  LDS R6, [R6] ;  /* 0x0000000006067984 */ /* 0x000e240000000800 */
[----:B0-----:R-:W-:-:S05]  /*0f60*/  IMAD R3, R3, 0xa, R6 ;  /* 0x0000000a03037824 */ /* 0x001fca00078e0206 */
[----:B------:R-:W-:-:S04]  /*0f70*/  IADD3 R4, P1, PT, R8, R3, RZ ;  /* 0x0000000308047210 */ /* 0x000fc80007f3e0ff */
[----:B------:R-:W-:Y:S02]  /*0f80*/  LEA.HI.X.SX32 R3, R3, RZ, 0x1, P1 ;  /* 0x000000ff03037211 */ /* 0x000fe400008f0eff */
[----:B------:R-:W-:-:S04]  /*0f90*/  LEA R2, P1, R4, UR10, 0x3 ;  /* 0x0000000a04027c11 */ /* 0x000fc8000f8218ff */
[----:B------:R-:W-:-:S06]  /*0fa0*/  LEA.HI.X R3, R4, UR11, R3, 0x3, P1 ;  /* 0x0000000b04037c11 */ /* 0x000fcc00088f1c03 */
[----:B------:R-:W2:Y:S01]  /*0fb0*/  LDG.E.64 R2, desc[UR4][R2.64] ;  /* 0x0000000402027981 */ /* 0x000ea2000c1e1b00 */
[----:B------:R-:W0:Y:S01]  /*0fc0*/  I2F.RP R14, R19 ;  /* 0x00000013000e7306 */ /* 0x000e220000209400 */
[----:B------:R-:W-:-:S07]  /*0fd0*/  VIADD R20, R10, 0x20 ;  /* 0x000000200a147836 */ /* 0x000fce0000000000 */
[----:B0-----:R-:W0:Y:S02]  /*0fe0*/  MUFU.RCP R14, R14 ;  /* 0x0000000e000e7308 */ /* 0x001e240000001000 */
[----:B0-----:R-:W-:Y:S02]  /*0ff0*/  VIADD R4, R14, 0xffffffe ;  /* 0x0ffffffe0e047836 */ /* 0x001fe40000000000 */
[----:B------:R-:W-:-:S04]  /*1000*/  IMAD.MOV.U32 R14, RZ, RZ, R19 ;  /* 0x000000ffff0e7224 */ /* 0x000fc800078e0013 */
[----:B------:R0:W1:Y:S02]  /*1010*/  F2I.FTZ.U32.TRUNC.NTZ R5, R4 ;  /* 0x0000000400057305 */ /* 0x000064000021f000 */
[----:B0-----:R-:W-:Y:S02]  /*1020*/  IMAD.MOV.U32 R4, RZ, RZ, RZ ;  /* 0x000000ffff047224 */ /* 0x001fe400078e00ff */
[----:B-1----:R-:W-:-:S04]  /*1030*/  IMAD.MOV R6, RZ, RZ, -R5 ;  /* 0x000000ffff067224 */ /* 0x002fc800078e0a05 */
[----:B------:R-:W-:Y:S01]  /*1040*/  IMAD R7, R6, R19, RZ ;  /* 0x0000001306077224 */ /* 0x000fe200078e02ff */
[----:B------:R-:W-:-:S03]  /*1050*/  IABS R6, R20 ;  /* 0x0000001400067213 */ /* 0x000fc60000000000 */
[----:B------:R-:W-:Y:S01]  /*1060*/  IMAD.HI.U32 R12, R5, R7, R4 ;  /* 0x00000007050c7227 */ /* 0x000fe200078e0004 */
[----:B------:R-:W-:-:S03]  /*1070*/  LOP3.LUT R4, R20, R11, RZ, 0x3c, !PT ;  /* 0x0000000b14047212 */ /* 0x000fc600078e3cff */
[----:B------:R-:W-:Y:S01]  /*1080*/  IMAD.MOV.U32 R7, RZ, RZ, R6 ;  /* 0x000000ffff077224 */ /* 0x000fe200078e0006 */
[----:B------:R-:W-:-:S03]  /*1090*/  ISETP.GE.AND P3, PT, R4, RZ, PT ;  /* 0x000000ff0400720c */ /* 0x000fc60003f66270 */
[----:B------:R-:W-:-:S04]  /*10a0*/  IMAD.HI.U32 R5, R12, R7, RZ ;  /* 0x000000070c057227 */ /* 0x000fc800078e00ff */
[----:B------:R-:W-:-:S05]  /*10b0*/  IMAD R7, R5, R18, R7 ;  /* 0x0000001205077224 */ /* 0x000fca00078e0207 */
[----:B------:R-:W-:-:S13]  /*10c0*/  ISETP.GT.U32.AND P2, PT, R14, R7, PT ;  /* 0x000000070e00720c */ /* 0x000fda0003f44070 */
[----:B------:R-:W-:Y:S01]  /*10d0*/  @!P2 IADD3 R7, PT, PT, R7, -R19, RZ ;  /* 0x800000130707a210 */ /* 0x000fe20007ffe0ff */
[----:B------:R-:W-:-:S03]  /*10e0*/  @!P2 VIADD R5, R5, 0x1 ;  /* 0x000000010505a836 */ /* 0x000fc60000000000 */
[----:B------:R-:W-:-:S13]  /*10f0*/  ISETP.GE.U32.AND P1, PT, R7, R14, PT ;  /* 0x0000000e0700720c */ /* 0x000fda0003f26070 */
[----:B------:R-:W-:Y:S01]  /*1100*/  @P1 VIADD R5, R5, 0x1 ;  /* 0x0000000105051836 */ /* 0x000fe20000000000 */
[----:B------:R-:W-:-:S03]  /*1110*/  IADD3 R23, P1, PT, R8, R10, RZ ;  /* 0x0000000a08177210 */ /* 0x000fc60007f3e0ff */
[----:B------:R-:W-:Y:S01]  /*1120*/  @!P3 IMAD.MOV R5, RZ, RZ, -R5 ;  /* 0x000000ffff05b224 */ /* 0x000fe200078e0a05 */
[----:B------:R-:W-:-:S04]  /*1130*/  LEA.HI.X.SX32 R24, R10, RZ, 0x1, P1 ;  /* 0x000000ff0a187211 */ /* 0x000fc800008f0eff */
[----:B------:R-:W-:-:S05]  /*1140*/  SEL R5, R16, R5, !P0 ;  /* 0x0000000510057207 */ /* 0x000fca0004000000 */
[----:B------:R-:W-:-:S04]  /*1150*/  IMAD R4, R5, R17, R20 ;  /* 0x0000001105047224 */ /* 0x000fc800078e0214 */
[----:B------:R-:W-:-:S05]  /*1160*/  IMAD R21, R4, 0x4, R15 ;  /* 0x0000000404157824 */ /* 0x000fca00078e020f */
[----:B------:R-:W0:Y:S02]  /*1170*/  LDS R4, [R21] ;  /* 0x0000000015047984 */ /* 0x000e240000000800 */
[----:B0-----:R-:W-:Y:S01]  /*1180*/  IMAD R5, R5, 0xa, R4 ;  /* 0x0000000a05057824 */ /* 0x001fe200078e0204 */
[----:B------:R-:W-:-:S04]  /*1190*/  LEA R4, P1, R23, UR12, 0x3 ;  /* 0x0000000c17047c11 */ /* 0x000fc8000f8218ff */
[----:B------:R-:W-:-:S04]  /*11a0*/  IADD3 R7, P2, PT, R8, R5, RZ ;  /* 0x0000000508077210 */ /* 0x000fc80007f5e0ff */
[----:B------:R-:W-:Y:S02]  /*11b0*/  LEA.HI.X.SX32 R22, R5, RZ, 0x1, P2 ;  /* 0x000000ff05167211 */ /* 0x000fe400010f0eff */
[----:B------:R-:W-:Y:S02]  /*11c0*/  LEA R6, P2, R7, UR10, 0x3 ;  /* 0x0000000a07067c11 */ /* 0x000fe4000f8418ff */
[----:B------:R-:W-:Y:S02]  /*11d0*/  LEA.HI.X R5, R23, UR13, R24, 0x3, P1 ;  /* 0x0000000d17057c11 */ /* 0x000fe400088f1c18 */
[----:B------:R-:W-:-:S03]  /*11e0*/  LEA.HI.X R7, R7, UR11, R22, 0x3, P2 ;  /* 0x0000000b07077c11 */ /* 0x000fc600090f1c16 */
[----:B--2---:R0:W-:Y:S04]  /*11f0*/  STG.E.64 desc[UR4][R4.64], R2 ;  /* 0x0000000204007986 */ /* 0x0041e8000c101b04 */
[----:B------:R-:W2:Y:S01]  /*1200*/  LDG.E.64 R6, desc[UR4][R6.64] ;  /* 0x0000000406067981 */ /* 0x000ea2000c1e1b00 */
[----:B------:R-:W-:-:S05]  /*1210*/  VIADD R22, R10, 0x40 ;  /* 0x000000400a167836 */ /* 0x000fca0000000000 */
[----:B------:R-:W-:-:S05]  /*1220*/  IABS R23, R22 ;  /* 0x0000001600177213 */ /* 0x000fca0000000000 */
[----:B------:R-:W-:-:S04]  /*1230*/  IMAD.HI.U32 R21, R12, R23, RZ ;  /* 0x000000170c157227 */ /* 0x000fc800078e00ff */
[----:B------:R-:W-:-:S05]  /*1240*/  IMAD R23, R21, R18, R23 ;  /* 0x0000001215177224 */ /* 0x000fca00078e0217 */
[----:B------:R-:W-:-:S13]  /*1250*/  ISETP.GT.U32.AND P2, PT, R14, R23, PT ;  /* 0x000000170e00720c */ /* 0x000fda0003f44070 */
[----:B------:R-:W-:Y:S02]  /*1260*/  @!P2 IMAD.IADD R23, R23, 0x1, -R19 ;  /* 0x000000011717a824 */ /* 0x000fe400078e0a13 */
[----:B------:R-:W-:-:S03]  /*1270*/  @!P2 VIADD R21, R21, 0x1 ;  /* 0x000000011515a836 */ /* 0x000fc60000000000 */
[----:B------:R-:W-:Y:S02]  /*1280*/  ISETP.GE.U32.AND P1, PT, R23, R14, PT ;  /* 0x0000000e1700720c */ /* 0x000fe40003f26070 */
[----:B------:R-:W-:-:S04]  /*1290*/  LOP3.LUT R23, R22, R11, RZ, 0x3c, !PT ;  /* 0x0000000b16177212 */ /* 0x000fc800078e3cff */
[----:B------:R-:W-:-:S07]  /*12a0*/  ISETP.GE.AND P3, PT, R23, RZ, PT ;  /* 0x000000ff1700720c */ /* 0x000fce0003f66270 */
[----:B------:R-:W-:Y:S01]  /*12b0*/  @P1 VIADD R21, R21, 0x1 ;  /* 0x0000000115151836 */ /* 0x000fe20000000000 */
[----:B0-----:R-:W-:-:S04]  /*12c0*/  IADD3 R3, P1, PT, R8, R20, RZ ;  /* 0x0000001408037210 */ /* 0x001fc80007f3e0ff */
[----:B------:R-:W-:Y:S01]  /*12d0*/  LEA.HI.X.SX32 R24, R20, RZ, 0x1, P1 ;  /* 0x000000ff14187211 */ /* 0x000fe200008f0eff */
[----:B------:R-:W-:-:S05]  /*12e0*/  @!P3 IMAD.MOV R21, RZ, RZ, -R21 ;  /* 0x000000ffff15b224 */ /* 0x000fca00078e0a15 */
[----:B------:R-:W-:-:S05]  /*12f0*/  SEL R21, R16, R21, !P0 ;  /* 0x0000001510157207 */ /* 0x000fca0004000000 */
[----:B------:R-:W-:-:S05]  /*1300*/  IMAD R2, R21, R17, R22 ;  /* 0x0000001115027224 */ /* 0x000fca00078e0216 */
[----:B------:R-:W-:-:S05]  /*1310*/  LEA R23, R2, R15, 0x2 ;  /* 0x0000000f02177211 */ /* 0x000fca00078e10ff */
[----:B------:R-:W0:Y:S02]  /*1320*/  LDS R2, [R23] ;  /* 0x0000000017027984 */ /* 0x000e240000000800 */
[----:B0-----:R-:W-:Y:S01]  /*1330*/  IMAD R21, R21, 0xa, R2 ;  /* 0x0000000a15157824 */ /* 0x001fe200078e0202 */
[----:B------:R-:W-:-:S04]  /*1340*/  LEA R2, P1, R3, UR12, 0x3 ;  /* 0x0000000c03027c11 */ /* 0x000fc8000f8218ff */
[----:B------:R-:W-:Y:S02]  /*1350*/  IADD3 R5, P2, PT, R8, R21, RZ ;  /* 0x0000001508057210 */ /* 0x000fe40007f5e0ff */
[----:B------:R-:W-:Y:S02]  /*1360*/  LEA.HI.X R3, R3, UR13, R24, 0x3, P1 ;  /* 0x0000000d03037c11 */ /* 0x000fe400088f1c18 */
[----:B------:R-:W-:Y:S02]  /*1370*/  LEA.HI.X.SX32 R20, R21, RZ, 0x1, P2 ;  /* 0x000000ff15147211 */ /* 0x000fe400010f0eff */
[----:B------:R-:W-:-:S04]  /*1380*/  LEA R4, P2, R5, UR10, 0x3 ;  /* 0x0000000a05047c11 */ /* 0x000fc8000f8418ff */
[----:B------:R-:W-:Y:S01]  /*1390*/  LEA.HI.X R5, R5, UR11, R20, 0x3, P2 ;  /* 0x0000000b05057c11 */ /* 0x000fe200090f1c14 */
[----:B--2---:R0:W-:Y:S05]  /*13a0*/  STG.E.64 desc[UR4][R2.64], R6 ;  /* 0x0000000602007986 */ /* 0x0041ea000c101b04 */
[----:B------:R-:W2:Y:S01]  /*13b0*/  LDG.E.64 R4, desc[UR4][R4.64] ;  /* 0x0000000404047981 */ /* 0x000ea2000c1e1b00 */
[----:B------:R-:W-:-:S05]  /*13c0*/  VIADD R20, R10, 0x60 ;  /* 0x000000600a147836 */ /* 0x000fca0000000000 */
[----:B------:R-:W-:-:S05]  /*13d0*/  IABS R23, R20 ;  /* 0x0000001400177213 */ /* 0x000fca0000000000 */
[----:B------:R-:W-:-:S04]  /*13e0*/  IMAD.HI.U32 R21, R12, R23, RZ ;  /* 0x000000170c157227 */ /* 0x000fc800078e00ff */
[----:B------:R-:W-:Y:S01]  /*13f0*/  IMAD R23, R21, R18, R23 ;  /* 0x0000001215177224 */ /* 0x000fe200078e0217 */
[----:B------:R-:W-:-:S04]  /*1400*/  LOP3.LUT R18, R20, R11, RZ, 0x3c, !PT ;  /* 0x0000000b14127212 */ /* 0x000fc800078e3cff */
[----:B------:R-:W-:Y:S02]  /*1410*/  ISETP.GT.U32.AND P2, PT, R14, R23, PT ;  /* 0x000000170e00720c */ /* 0x000fe40003f44070 */
[----:B------:R-:W-:-:S11]  /*1420*/  ISETP.GE.AND P3, PT, R18, RZ, PT ;  /* 0x000000ff1200720c */ /* 0x000fd60003f66270 */
[----:B------:R-:W-:Y:S02]  /*1430*/  @!P2 IMAD.IADD R23, R23, 0x1, -R19 ;  /* 0x000000011717a824 */ /* 0x000fe400078e0a13 */
[----:B------:R-:W-:-:S03]  /*1440*/  @!P2 VIADD R21, R21, 0x1 ;  /* 0x000000011515a836 */ /* 0x000fc60000000000 */
[----:B------:R-:W-:-:S13]  /*1450*/  ISETP.GE.U32.AND P1, PT, R23, R14, PT ;  /* 0x0000000e1700720c */ /* 0x000fda0003f26070 */
[----:B------:R-:W-:-:S04]  /*1460*/  @P1 VIADD R21, R21, 0x1 ;  /* 0x0000000115151836 */ /* 0x000fc80000000000 */
[----:B------:R-:W-:-:S05]  /*1470*/  @!P3 IMAD.MOV R21, RZ, RZ, -R21 ;  /* 0x000000ffff15b224 */ /* 0x000fca00078e0a15 */
[----:B------:R-:W-:Y:S02]  /*1480*/  SEL R16, R16, R21, !P0 ;  /* 0x0000001510107207 */ /* 0x000fe40004000000 */
[----:B------:R-:W-:-:S03]  /*1490*/  IADD3 R18, P0, PT, R8, R22, RZ ;  /* 0x0000001608127210 */ /* 0x000fc60007f1e0ff */
[----:B0-----:R-:W-:Y:S01]  /*14a0*/  IMAD R2, R16, R17, R20 ;  /* 0x0000001110027224 */ /* 0x001fe200078e0214 */
[----:B------:R-:W-:-:S03]  /*14b0*/  LEA.HI.X.SX32 R19, R22, RZ, 0x1, P0 ;  /* 0x000000ff16137211 */ /* 0x000fc600000f0eff */
[----:B------:R-:W-:Y:S01]  /*14c0*/  IMAD R17, R2, 0x4, R15 ;  /* 0x0000000402117824 */ /* 0x000fe200078e020f */
[----:B------:R-:W-:-:S05]  /*14d0*/  LEA R2, P0, R18, UR12, 0x3 ;  /* 0x0000000c12027c11 */ /* 0x000fca000f8018ff */
[----:B------:R-:W0:Y:S02]  /*14e0*/  LDS R17, [R17] ;  /* 0x0000000011117984 */ /* 0x000e240000000800 */
[----:B0-----:R-:W-:-:S05]  /*14f0*/  IMAD R3, R16, 0xa, R17 ;  /* 0x0000000a10037824 */ /* 0x001fca00078e0211 */
[----:B------:R-:W-:-:S04]  /*1500*/  IADD3 R7, P1, PT, R8, R3, RZ ;  /* 0x0000000308077210 */ /* 0x000fc80007f3e0ff */
[----:B------:R-:W-:Y:S02]  /*1510*/  LEA.HI.X.SX32 R16, R3, RZ, 0x1, P1 ;  /* 0x000000ff03107211 */ /* 0x000fe400008f0eff */
[C---:B------:R-:W-:Y:S02]  /*1520*/  LEA R6, P1, R7.reuse, UR10, 0x3 ;  /* 0x0000000a07067c11 */ /* 0x040fe4000f8218ff */
[----:B------:R-:W-:Y:S02]  /*1530*/  LEA.HI.X R3, R18, UR13, R19, 0x3, P0 ;  /* 0x0000000d12037c11 */ /* 0x000fe400080f1c13 */
[----:B------:R-:W-:-:S03]  /*1540*/  LEA.HI.X R7, R7, UR11, R16, 0x3, P1 ;  /* 0x0000000b07077c11 */ /* 0x000fc600088f1c10 */
[----:B--2---:R0:W-:Y:S04]  /*1550*/  STG.E.64 desc[UR4][R2.64], R4 ;  /* 0x0000000402007986 */ /* 0x0041e8000c101b04 */
[----:B------:R-:W2:Y:S01]  /*1560*/  LDG.E.64 R6, desc[UR4][R6.64] ;  /* 0x0000000406067981 */ /* 0x000ea2000c1e1b00 */
[----:B------:R-:W-:Y:S01]  /*1570*/  IADD3 R17, P0, PT, R8, R20, RZ ;  /* 0x0000001408117210 */ /* 0x000fe20007f1e0ff */
[----:B------:R-:W-:-:S03]  /*1580*/  VIADD R10, R10, 0x80 ;  /* 0x000000800a0a7836 */ /* 0x000fc60000000000 */
[----:B------:R-:W-:Y:S02]  /*1590*/  LEA.HI.X.SX32 R20, R20, RZ, 0x1, P0 ;  /* 0x000000ff14147211 */ /* 0x000fe400000f0eff */
[----:B------:R-:W-:-:S04]  /*15a0*/  LEA R16, P0, R17, UR12, 0x3 ;  /* 0x0000000c11107c11 */ /* 0x000fc8000f8018ff */
[----:B------:R-:W-:Y:S02]  /*15b0*/  LEA.HI.X R17, R17, UR13, R20, 0x3, P0 ;  /* 0x0000000d11117c11 */ /* 0x000fe400080f1c14 */
[----:B------:R-:W-:-:S03]  /*15c0*/  ISETP.GE.AND P0, PT, R10, R13, PT ;  /* 0x0000000d0a00720c */ /* 0x000fc60003f06270 */
[----:B--2---:R0:W-:Y:S10]  /*15d0*/  STG.E.64 desc[UR4][R16.64], R6 ;  /* 0x0000000610007986 */ /* 0x0041f4000c101b04 */
[----:B------:R-:W-:Y:S05]  /*15e0*/  @!P0 BRA `(.L_x_41) ;  /* 0xfffffff800088947 */ /* 0x000fea000383ffff */
.L_x_37:
[----:B-1234-:R-:W-:Y:S05]  /*15f0*/  BSYNC.RECONVERGENT B0 ;  /* 0x0000000000007941 */ /* 0x01efea0003800200 */
.L_x_36:
[----:B------:R-:W-:-:S13]  /*1600*/  ISETP.GT.U32.AND P0, PT, R0, 0x9, PT ;  /* 0x000000090000780c */ /* 0x000fda0003f04070 */
[----:B------:R-:W-:Y:S05]  /*1610*/  @P0 EXIT ;  /* 0x000000000000094d */ /* 0x000fea0003800000 */
[----:B0-----:R-:W0:Y:S01]  /*1620*/  LDC.64 R2, c[0x0][0x388] ;  /* 0x0000e200ff027b82 */ /* 0x001e220000000a00 */
[----:B------:R-:W-:-:S07]  /*1630*/  IMAD.IADD R9, R9, 0x1, R0 ;  /* 0x0000000109097824 */ /* 0x000fce00078e0200 */
[----:B------:R-:W1:Y:S01]  /*1640*/  LDC.64 R4, c[0x0][0x3a0] ;  /* 0x0000e800ff047b82 */ /* 0x000e620000000a00 */
[----:B0-----:R-:W-:-:S06]  /*1650*/  IMAD.WIDE.U32 R2, R9, 0x8, R2 ;  /* 0x0000000809027825 */ /* 0x001fcc00078e0002 */
[----:B------:R-:W2:Y:S01]  /*1660*/  LDG.E.64 R2, desc[UR4][R2.64] ;  /* 0x0000000402027981 */ /* 0x000ea2000c1e1b00 */
[----:B-1----:R-:W-:-:S05]  /*1670*/  IMAD.WIDE.U32 R4, R9, 0x8, R4 ;  /* 0x0000000809047825 */ /* 0x002fca00078e0004 */
[----:B--2---:R-:W-:Y:S01]  /*1680*/  STG.E.64 desc[UR4][R4.64], R2 ;  /* 0x0000000204007986 */ /* 0x004fe2000c101b04 */
[----:B------:R-:W-:Y:S05]  /*1690*/  EXIT ;  /* 0x000000000000794d */ /* 0x000fea0003800000 */
.L_x_42:
        /* <DEDUP_REMOVED lines=14> */
.L_x_55:


//--------------------- .text._Z24add_to_active_set_kernelPbPKiPKbi --------------------------
	.section	.text._Z24add_to_active_set_kernelPbPKiPKbi,"ax",@progbits
	.align	128
        .global         _Z24add_to_active_set_kernelPbPKiPKbi
        .type           _Z24add_to_active_set_kernelPbPKiPKbi,@function
        .size           _Z24add_to_active_set_kernelPbPKiPKbi,(.L_x_56 - _Z24add_to_active_set_kernelPbPKiPKbi)
        .other          _Z24add_to_active_set_kernelPbPKiPKbi,@"STO_CUDA_ENTRY STV_DEFAULT"
_Z24add_to_active_set_kernelPbPKiPKbi:
.text._Z24add_to_active_set_kernelPbPKiPKbi:
[----:B------:R-:W-:Y:S01]  /*0000*/  LDC R1, c[0x0][0x37c] ;  /* 0x0000df00ff017b82 */ /* 0x000fe20000000800 */
[----:B------:R-:W0:Y:S01]  /*0010*/  S2R R5, SR_CTAID.X ;  /* 0x0000000000057919 */ /* 0x000e220000002500 */
[----:B------:R-:W0:Y:S02]  /*0020*/  LDCU UR4, c[0x0][0x398] ;  /* 0x00007300ff0477ac */ /* 0x000e240008000800 */
[----:B0-----:R-:W-:-:S13]  /*0030*/  ISETP.GE.AND P0, PT, R5, UR4, PT ;  /* 0x0000000405007c0c */ /* 0x001fda000bf06270 */
[----:B------:R-:W-:Y:S05]  /*0040*/  @P0 EXIT ;  /* 0x000000000000094d */ /* 0x000fea0003800000 */
[----:B------:R-:W0:Y:S01]  /*0050*/  LDCU.64 UR6, c[0x0][0x390] ;  /* 0x00007200ff0677ac */ /* 0x000e220008000a00 */
[----:B------:R-:W1:Y:S01]  /*0060*/  LDCU.64 UR4, c[0x0][0x358] ;  /* 0x00006b00ff0477ac */ /* 0x000e620008000a00 */
[----:B0-----:R-:W-:-:S05]  /*0070*/  IADD3 R2, P0, PT, R5, UR6, RZ ;  /* 0x0000000605027c10 */ /* 0x001fca000ff1e0ff */
[----:B------:R-:W-:-:S05]  /*0080*/  IMAD.X R3, RZ, RZ, UR7, P0 ;  /* 0x00000007ff037e24 */ /* 0x000fca00080e06ff */
[----:B-1----:R-:W2:Y:S02]  /*0090*/  LDG.E.U8 R2, desc[UR4][R2.64] ;  /* 0x0000000402027981 */ /* 0x002ea4000c1e1100 */
[----:B--2---:R-:W-:-:S13]  /*00a0*/  ISETP.NE.AND P0, PT, R2, RZ, PT ;  /* 0x000000ff0200720c */ /* 0x004fda0003f05270 */
[----:B------:R-:W-:Y:S05]  /*00b0*/  @P0 EXIT ;  /* 0x000000000000094d */ /* 0x000fea0003800000 */
[----:B------:R-:W0:Y:S02]  /*00c0*/  LDC.64 R2, c[0x0][0x388] ;  /* 0x0000e200ff027b82 */ /* 0x000e240000000a00 */
[----:B0-----:R-:W-:-:S06]  /*00d0*/  IMAD.WIDE.U32 R2, R5, 0x4, R2 ;  /* 0x0000000405027825 */ /* 0x001fcc00078e0002 */
[----:B------:R-:W2:Y:S02]  /*00e0*/  LDG.E R2, desc[UR4][R2.64] ;  /* 0x0000000402027981 */ /* 0x000ea4000c1e1900 */
[----:B--2---:R-:W-:-:S13]  /*00f0*/  ISETP.GT.U32.AND P0, PT, R2, 0x9, PT ;  /* 0x000000090200780c */ /* 0x004fda0003f04070 */
[----:B------:R-:W-:Y:S05]  /*0100*/  @P0 EXIT ;  /* 0x000000000000094d */ /* 0x000fea0003800000 */
[----:B------:R-:W0:Y:S01]  /*0110*/  LDCU.64 UR6, c[0x0][0x380] ;  /* 0x00007000ff0677ac */ /* 0x000e220008000a00 */
[----:B------:R-:W-:Y:S02]  /*0120*/  IMAD R2, R5, 0xa, R2 ;  /* 0x0000000a05027824 */ /* 0x000fe400078e0202 */
[----:B------:R-:W-:-:S03]  /*0130*/  IMAD.MOV.U32 R0, RZ, RZ, 0x1 ;  /* 0x00000001ff007424 */ /* 0x000fc600078e00ff */
[----:B0-----:R-:W-:-:S05]  /*0140*/  IADD3 R2, P0, PT, R2, UR6, RZ ;  /* 0x0000000602027c10 */ /* 0x001fca000ff1e0ff */
[----:B------:R-:W-:-:S05]  /*0150*/  IMAD.X R3, RZ, RZ, UR7, P0 ;  /* 0x00000007ff037e24 */ /* 0x000fca00080e06ff */
[----:B------:R-:W-:Y:S01]  /*0160*/  STG.E.U8 desc[UR4][R2.64], R0 ;  /* 0x0000000002007986 */ /* 0x000fe2000c101104 */
[----:B------:R-:W-:Y:S05]  /*0170*/  EXIT ;  /* 0x000000000000794d */ /* 0x000fea0003800000 */
.L_x_43:
        /* <DEDUP_REMOVED lines=16> */
.L_x_56:


//--------------------- .text._Z20find_max_dual_kernelPKdPiPdPbid --------------------------
	.section	.text._Z20find_max_dual_kernelPKdPiPdPbid,"ax",@progbits
	.align	128
        .global         _Z20find_max_dual_kernelPKdPiPdPbid
        .type           _Z20find_max_dual_kernelPKdPiPdPbid,@function
        .size           _Z20find_max_dual_kernelPKdPiPdPbid,(.L_x_57 - _Z20find_max_dual_kernelPKdPiPdPbid)
        .other          _Z20find_max_dual_kernelPKdPiPdPbid,@"STO_CUDA_ENTRY STV_DEFAULT"
_Z20find_max_dual_kernelPKdPiPdPbid:
.text._Z20find_max_dual_kernelPKdPiPdPbid:
        /* <DEDUP_REMOVED lines=8> */
[----:B------:R-:W-:Y:S02]  /*0080*/  IMAD.MOV.U32 R2, RZ, RZ, -0x1 ;  /* 0xffffffffff027424 */ /* 0x000fe400078e00ff */
[----:B------:R-:W-:Y:S02]  /*0090*/  IMAD.MOV.U32 R4, RZ, RZ, -0x1 ;  /* 0xffffffffff047424 */ /* 0x000fe400078e00ff */
[----:B------:R-:W-:Y:S01]  /*00a0*/  IMAD.MOV.U32 R5, RZ, RZ, -0x100001 ;  /* 0xffefffffff057424 */ /* 0x000fe200078e00ff */
[----:B0-----:R-:W-:-:S13]  /*00b0*/  ISETP.GT.U32.AND P0, PT, R3, 0x9, PT ;  /* 0x000000090300780c */ /* 0x001fda0003f04070 */
[----:B-1----:R-:W-:Y:S05]  /*00c0*/  @P0 BRA `(.L_x_45) ;  /* 0x0000000000280947 */ /* 0x002fea0003800000 */
[----:B------:R-:W0:Y:S01]  /*00d0*/  LDC.64 R6, c[0x0][0x380] ;  /* 0x0000e000ff067b82 */ /* 0x000e220000000a00 */
[----:B------:R-:W-:-:S04]  /*00e0*/  IMAD R9, R0, 0xa, R3 ;  /* 0x0000000a00097824 */ /* 0x000fc800078e0203 */
[----:B0-----:R-:W-:-:S06]  /*00f0*/  IMAD.WIDE.U32 R6, R9, 0x8, R6 ;  /* 0x0000000809067825 */ /* 0x001fcc00078e0006 */
[----:B------:R-:W2:Y:S01]  /*0100*/  LDG.E.64 R6, desc[UR6][R6.64] ;  /* 0x0000000606067981 */ /* 0x000ea2000c1e1b00 */
[----:B------:R-:W-:Y:S01]  /*0110*/  UMOV UR4, 0xffffffff ;  /* 0xffffffff00047882 */ /* 0x000fe20000000000 */
[----:B------:R-:W-:Y:S02]  /*0120*/  UMOV UR5, 0x7fefffff ;  /* 0x7fefffff00057882 */ /* 0x000fe40000000000 */
[----:B--2---:R-:W-:-:S14]  /*0130*/  DSETP.GT.AND P0, PT, R6, -UR4, PT ;  /* 0x8000000406007e2a */ /* 0x004fdc000bf04000 */
[----:B------:R-:W-:Y:S02]  /*0140*/  @P0 IMAD.MOV.U32 R4, RZ, RZ, R6 ;  /* 0x000000ffff040224 */ /* 0x000fe400078e0006 */
[----:B------:R-:W-:Y:S02]  /*0150*/  @P0 IMAD.MOV.U32 R5, RZ, RZ, R7 ;  /* 0x000000ffff050224 */ /* 0x000fe400078e0007 */
[----:B------:R-:W-:-:S07]  /*0160*/  @P0 IMAD.MOV.U32 R2, RZ, RZ, R3 ;  /* 0x000000ffff020224 */ /* 0x000fce00078e0003 */
.L_x_45:
[----:B------:R-:W-:Y:S05]  /*0170*/  BSYNC.RECONVERGENT B0 ;  /* 0x0000000000007941 */ /* 0x000fea0003800200 */
.L_x_44:
[----:B------:R-:W-:Y:S01]  /*0180*/  SHFL.DOWN PT, R7, R5, 0x10, 0x1f ;  /* 0x0a001f0005077f89 */ /* 0x000fe200000e0000 */
[----:B------:R-:W-:-:S03]  /*0190*/  ISETP.NE.AND P1, PT, R3, RZ, PT ;  /* 0x000000ff0300720c */ /* 0x000fc60003f25270 */
[----:B------:R-:W0:Y:S04]  /*01a0*/  SHFL.DOWN PT, R6, R4, 0x10, 0x1f ;  /* 0x0a001f0004067f89 */ /* 0x000e2800000e0000 */
[----:B------:R-:W1:Y:S01]  /*01b0*/  SHFL.DOWN PT, R11, R2, 0x10, 0x1f ;  /* 0x0a001f00020b7f89 */ /* 0x000e6200000e0000 */
[----:B0-----:R-:W-:-:S06]  /*01c0*/  DSETP.GT.AND P0, PT, R6, R4, PT ;  /* 0x000000040600722a */ /* 0x001fcc0003f04000 */
[----:B------:R-:W-:Y:S02]  /*01d0*/  FSEL R9, R7, R5, P0 ;  /* 0x0000000507097208 */ /* 0x000fe40000000000 */
[----:B------:R-:W-:Y:S02]  /*01e0*/  FSEL R8, R6, R4, P0 ;  /* 0x0000000406087208 */ /* 0x000fe40000000000 */
[----:B-1----:R-:W-:Y:S01]  /*01f0*/  SEL R11, R11, R2, P0 ;  /* 0x000000020b0b7207 */ /* 0x002fe20000000000 */
[----:B------:R-:W-:Y:S04]  /*0200*/  SHFL.DOWN PT, R7, R9, 0x8, 0x1f ;  /* 0x09001f0009077f89 */ /* 0x000fe800000e0000 */
        /* <DEDUP_REMOVED lines=20> */
[----:B------:R0:W1:Y:S04]  /*0350*/  SHFL.DOWN PT, R3, R5, 0x1, 0x1f ;  /* 0x08201f0005037f89 */ /* 0x00006800000e0000 */
[----:B------:R0:W2:Y:S04]  /*0360*/  SHFL.DOWN PT, R2, R4, 0x1, 0x1f ;  /* 0x08201f0004027f89 */ /* 0x0000a800000e0000 */
[----:B------:R0:W3:Y:S01]  /*0370*/  SHFL.DOWN PT, R14, R7, 0x1, 0x1f ;  /* 0x08201f00070e7f89 */ /* 0x0000e200000e0000 */
[----:B------:R-:W-:Y:S05]  /*0380*/  @P1 EXIT ;  /* 0x000000000000194d */ /* 0x000fea0003800000 */
[----:B------:R-:W4:Y:S01]  /*0390*/  S2UR UR5, SR_CgaCtaId ;  /* 0x00000000000579c3 */ /* 0x000f220000008800 */
[----:B------:R-:W5:Y:S01]  /*03a0*/  LDCU.64 UR8, c[0x0][0x3a8] ;  /* 0x00007500ff0877ac */ /* 0x000f620008000a00 */
[----:B-12---:R-:W-:Y:S01]  /*03b0*/  DSETP.GT.AND P0, PT, R2, R4, PT ;  /* 0x000000040200722a */ /* 0x006fe20003f04000 */
[----:B------:R-:W1:Y:S05]  /*03c0*/  LDCU.64 UR10, c[0x0][0x398] ;  /* 0x00007300ff0a77ac */ /* 0x000e6a0008000a00 */
[----:B------:R-:W2:Y:S01]  /*03d0*/  LDC.64 R8, c[0x0][0x390] ;  /* 0x0000e400ff087b82 */ /* 0x000ea20000000a00 */
[----:B------:R-:W-:Y:S01]  /*03e0*/  FSEL R12, R2, R4, P0 ;  /* 0x00000004020c7208 */ /* 0x000fe20000000000 */
[----:B------:R-:W-:Y:S01]  /*03f0*/  UMOV UR4, 0x400 ;  /* 0x0000040000047882 */ /* 0x000fe20000000000 */
[----:B------:R-:W-:-:S02]  /*0400*/  FSEL R13, R3, R5, P0 ;  /* 0x00000005030d7208 */ /* 0x000fc40000000000 */
[----:B---3--:R-:W-:-:S03]  /*0410*/  SEL R15, R14, R7, P0 ;  /* 0x000000070e0f7207 */ /* 0x008fc60000000000 */
[----:B------:R-:W3:Y:S01]  /*0420*/  LDC.64 R10, c[0x0][0x388] ;  /* 0x0000e200ff0a7b82 */ /* 0x000ee20000000a00 */
[----:B-----5:R-:W-:Y:S01]  /*0430*/  DSETP.GTU.AND P1, PT, R12, UR8, PT ;  /* 0x000000080c007e2a */ /* 0x020fe2000bf2c000 */
[----:B-1----:R-:W-:Y:S01]  /*0440*/  IADD3 R6, P2, PT, R0, UR10, RZ ;  /* 0x0000000a00067c10 */ /* 0x002fe2000ff5e0ff */
[----:B----4-:R-:W-:-:S04]  /*0450*/  ULEA UR4, UR5, UR4, 0x18 ;  /* 0x0000000405047291 */ /* 0x010fc8000f8ec0ff */
[----:B0-----:R-:W-:Y:S02]  /*0460*/  IMAD.X R7, RZ, RZ, UR11, P2 ;  /* 0x0000000bff077e24 */ /* 0x001fe400090e06ff */
[C---:B--2---:R-:W-:Y:S01]  /*0470*/  IMAD.WIDE.U32 R2, R0.reuse, 0x8, R8 ;  /* 0x0000000800027825 */ /* 0x044fe200078e0008 */
[----:B------:R-:W-:Y:S02]  /*0480*/  SEL R9, RZ, 0x1, P1 ;  /* 0x00000001ff097807 */ /* 0x000fe40000800000 */
[----:B------:R-:W-:Y:S04]  /*0490*/  STS.64 [UR4], R12 ;  /* 0x0000000cff007988 */ /* 0x000fe80008000a04 */
[----:B------:R-:W-:Y:S01]  /*04a0*/  STG.E.64 desc[UR6][R2.64], R12 ;  /* 0x0000000c02007986 */ /* 0x000fe2000c101b06 */
[----:B---3--:R-:W-:-:S05]  /*04b0*/  IMAD.WIDE.U32 R4, R0, 0x4, R10 ;  /* 0x0000000400047825 */ /* 0x008fca00078e000a */
[----:B------:R-:W-:Y:S04]  /*04c0*/  STG.E desc[UR6][R4.64], R15 ;  /* 0x0000000f04007986 */ /* 0x000fe8000c101906 */
[----:B------:R-:W-:Y:S01]  /*04d0*/  STG.E.U8 desc[UR6][R6.64], R9 ;  /* 0x0000000906007986 */ /* 0x000fe2000c101106 */
[----:B------:R-:W-:Y:S05]  /*04e0*/  EXIT ;  /* 0x000000000000794d */ /* 0x000fea0003800000 */
.L_x_46:
        /* <DEDUP_REMOVED lines=9> */
.L_x_57:


//--------------------- .text._Z19compute_dual_kernelPKdS0_S0_PdPKbi --------------------------
	.section	.text._Z19compute_dual_kernelPKdS0_S0_PdPKbi,"ax",@progbits
	.align	128
        .global         _Z19compute_dual_kernelPKdS0_S0_PdPKbi
        .type           _Z19compute_dual_kernelPKdS0_S0_PdPKbi,@function
        .size           _Z19compute_dual_kernelPKdS0_S0_PdPKbi,(.L_x_58 - _Z19compute_dual_kernelPKdS0_S0_PdPKbi)
        .other          _Z19compute_dual_kernelPKdS0_S0_PdPKbi,@"STO_CUDA_ENTRY STV_DEFAULT"
_Z19compute_dual_kernelPKdS0_S0_PdPKbi:
.text._Z19compute_dual_kernelPKdS0_S0_PdPKbi:
[----:B------:R-:W-:Y:S01]  /*0000*/  LDC R1, c[0x0][0x37c] ;  /* 0x0000df00ff017b82 */ /* 0x000fe20000000800 */
[----:B------:R-:W0:Y:S01]  /*0010*/  S2R R13, SR_CTAID.X ;  /* 0x00000000000d7919 */ /* 0x000e220000002500 */
[----:B------:R-:W0:Y:S02]  /*0020*/  LDCU UR4, c[0x0][0x3a8] ;  /* 0x00007500ff0477ac */ /* 0x000e240008000800 */
[----:B0-----:R-:W-:-:S13]  /*0030*/  ISETP.GE.AND P0, PT, R13, UR4, PT ;  /* 0x000000040d007c0c */ /* 0x001fda000bf06270 */
[----:B------:R-:W-:Y:S05]  /*0040*/  @P0 EXIT ;  /* 0x000000000000094d */ /* 0x000fea0003800000 */
[----:B------:R-:W0:Y:S01]  /*0050*/  S2R R0, SR_TID.X ;  /* 0x0000000000007919 */ /* 0x000e220000002100 */
[----:B------:R-:W1:Y:S01]  /*0060*/  LDC.64 R4, c[0x0][0x380] ;  /* 0x0000e000ff047b82 */ /* 0x000e620000000a00 */
[C---:B------:R-:W-:Y:S01]  /*0070*/  IMAD R3, R13.reuse, 0x64, RZ ;  /* 0x000000640d037824 */ /* 0x040fe200078e02ff */
[----:B------:R-:W2:Y:S01]  /*0080*/  LDCU.64 UR6, c[0x0][0x358] ;  /* 0x00006b00ff0677ac */ /* 0x000ea20008000a00 */
[----:B------:R-:W-:Y:S01]  /*0090*/  BSSY.RECONVERGENT B0, `(.L_x_47) ;  /* 0x0000031000007945 */ /* 0x000fe20003800200 */
[----:B------:R-:W-:Y:S02]  /*00a0*/  IMAD R13, R13, 0xa, RZ ;  /* 0x0000000a0d0d7824 */ /* 0x000fe400078e02ff */
[----:B-1----:R-:W-:Y:S01]  /*00b0*/  IMAD.WIDE.U32 R4, R3, 0x8, R4 ;  /* 0x0000000803047825 */ /* 0x002fe200078e0004 */
[----:B0-----:R-:W-:-:S13]  /*00c0*/  ISETP.GT.U32.AND P0, PT, R0, 0x9, PT ;  /* 0x000000090000780c */ /* 0x001fda0003f04070 */
[----:B--2---:R-:W-:Y:S05]  /*00d0*/  @P0 BRA `(.L_x_48) ;  /* 0x0000000000b00947 */ /* 0x004fea0003800000 */
[----:B------:R-:W0:Y:S01]  /*00e0*/  LDC.64 R2, c[0x0][0x390] ;  /* 0x0000e400ff027b82 */ /* 0x000e220000000a00 */
[----:B------:R-:W-:-:S04]  /*00f0*/  IMAD R7, R0, 0xa, RZ ;  /* 0x0000000a00077824 */ /* 0x000fc800078e02ff */
[----:B------:R-:W-:-:S05]  /*0100*/  IMAD.WIDE.U32 R6, R7, 0x8, R4 ;  /* 0x0000000807067825 */ /* 0x000fca00078e0004 */
[----:B------:R-:W2:Y:S04]  /*0110*/  LDG.E.64 R14, desc[UR6][R6.64] ;  /* 0x00000006060e7981 */ /* 0x000ea8000c1e1b00 */
[----:B------:R-:W3:Y:S04]  /*0120*/  LDG.E.64 R8, desc[UR6][R6.64+0x8] ;  /* 0x0000080606087981 */ /* 0x000ee8000c1e1b00 */
[----:B------:R-:W4:Y:S04]  /*0130*/  LDG.E.64 R18, desc[UR6][R6.64+0x10] ;  /* 0x0000100606127981 */ /* 0x000f28000c1e1b00 */
[----:B------:R-:W5:Y:S01]  /*0140*/  LDG.E.64 R22, desc[UR6][R6.64+0x18] ;  /* 0x0000180606167981 */ /* 0x000f62000c1e1b00 */
[----:B0-----:R-:W-:-:S05]  /*0150*/  IMAD.WIDE.U32 R2, R13, 0x8, R2 ;  /* 0x000000080d027825 */ /* 0x001fca00078e0002 */
[----:B------:R-:W2:Y:S04]  /*0160*/  LDG.E.64 R16, desc[UR6][R2.64] ;  /* 0x0000000602107981 */ /* 0x000ea8000c1e1b00 */
[----:B------:R-:W3:Y:S04]  /*0170*/  LDG.E.64 R10, desc[UR6][R2.64+0x8] ;  /* 0x00000806020a7981 */ /* 0x000ee8000c1e1b00 */
[----:B------:R-:W4:Y:S04]  /*0180*/  LDG.E.64 R20, desc[UR6][R2.64+0x10] ;  /* 0x0000100602147981 */ /* 0x000f28000c1e1b00 */
[----:B------:R-:W5:Y:S01]  /*0190*/  LDG.E.64 R24, desc[UR6][R2.64+0x18] ;  /* 0x0000180602187981 */ /* 0x000f62000c1e1b00 */
[----:B------:R-:W-:-:S03]  /*01a0*/  IADD3 R12, PT, PT, R13, R0, RZ ;  /* 0x000000000d0c7210 */ /* 0x000fc60007ffe0ff */
[----:B------:R-:W5:Y:S01]  /*01b0*/  LDG.E.64 R28, desc[UR6][R2.64+0x48] ;  /* 0x00004806021c7981 */ /* 0x000f62000c1e1b00 */
[----:B--2---:R-:W-:-:S03]  /*01c0*/  DFMA R26, R14, R16, RZ ;  /* 0x000000100e1a722b */ /* 0x004fc600000000ff */
[----:B------:R-:W2:Y:S04]  /*01d0*/  LDG.E.64 R14, desc[UR6][R6.64+0x20] ;  /* 0x00002006060e7981 */ /* 0x000ea8000c1e1b00 */
[----:B------:R-:W2:Y:S01]  /*01e0*/  LDG.E.64 R16, desc[UR6][R2.64+0x20] ;  /* 0x0000200602107981 */ /* 0x000ea2000c1e1b00 */
[----:B---3--:R-:W-:-:S03]  /*01f0*/  DFMA R26, R8, R10, R26 ;  /* 0x0000000a081a722b */ /* 0x008fc6000000001a */
[----:B------:R-:W3:Y:S04]  /*0200*/  LDG.E.64 R8, desc[UR6][R6.64+0x28] ;  /* 0x0000280606087981 */ /* 0x000ee8000c1e1b00 */
[----:B------:R-:W3:Y:S01]  /*0210*/  LDG.E.64 R10, desc[UR6][R2.64+0x28] ;  /* 0x00002806020a7981 */ /* 0x000ee2000c1e1b00 */
[----:B----4-:R-:W-:-:S03]  /*0220*/  DFMA R18, R18, R20, R26 ;  /* 0x000000141212722b */ /* 0x010fc6000000001a */
[----:B------:R-:W4:Y:S04]  /*0230*/  LDG.E.64 R20, desc[UR6][R2.64+0x30] ;  /* 0x0000300602147981 */ /* 0x000f28000c1e1b00 */
[----:B------:R-:W4:Y:S01]  /*0240*/  LDG.E.64 R26, desc[UR6][R6.64+0x48] ;  /* 0x00004806061a7981 */ /* 0x000f22000c1e1b00 */
[----:B-----5:R-:W-:-:S03]  /*0250*/  DFMA R24, R22, R24, R18 ;  /* 0x000000181618722b */ /* 0x020fc60000000012 */
[----:B------:R-:W4:Y:S01]  /*0260*/  LDG.E.64 R22, desc[UR6][R6.64+0x30] ;  /* 0x0000300606167981 */ /* 0x000f22000c1e1b00 */
[----:B------:R-:W0:Y:S02]  /*0270*/  LDC.64 R18, c[0x0][0x388] ;  /* 0x0000e200ff127b82 */ /* 0x000e240000000a00 */
[----:B0-----:R-:W-:-:S06]  /*0280*/  IMAD.WIDE.U32 R18, R12, 0x8, R18 ;  /* 0x000000080c127825 */ /* 0x001fcc00078e0012 */
[----:B------:R-:W5:Y:S01]  /*0290*/  LDG.E.64 R18, desc[UR6][R18.64] ;  /* 0x0000000612127981 */ /* 0x000f62000c1e1b00 */
[----:B--2---:R-:W-:-:S03]  /*02a0*/  DFMA R24, R14, R16, R24 ;  /* 0x000000100e18722b */ /* 0x004fc60000000018 */
[----:B------:R-:W2:Y:S04]  /*02b0*/  LDG.E.64 R14, desc[UR6][R6.64+0x38] ;  /* 0x00003806060e7981 */ /* 0x000ea8000c1e1b00 */
[----:B------:R-:W2:Y:S01]  /*02c0*/  LDG.E.64 R16, desc[UR6][R2.64+0x38] ;  /* 0x0000380602107981 */ /* 0x000ea2000c1e1b00 */
[----:B---3--:R-:W-:-:S03]  /*02d0*/  DFMA R8, R8, R10, R24 ;  /* 0x0000000a0808722b */ /* 0x008fc60000000018 */
[----:B------:R-:W3:Y:S04]  /*02e0*/  LDG.E.64 R10, desc[UR6][R6.64+0x40] ;  /* 0x00004006060a7981 */ /* 0x000ee8000c1e1b00 */
[----:B------:R0:W3:Y:S01]  /*02f0*/  LDG.E.64 R24, desc[UR6][R2.64+0x40] ;  /* 0x0000400602187981 */ /* 0x0000e2000c1e1b00 */
[----:B------:R-:W1:Y:S01]  /*0300*/  S2UR UR5, SR_CgaCtaId ;  /* 0x00000000000579c3 */ /* 0x000e620000008800 */
[----:B----4-:R-:W-:Y:S01]  /*0310*/  DFMA R8, R22, R20, R8 ;  /* 0x000000141608722b */ /* 0x010fe20000000008 */
[----:B------:R-:W-:Y:S02]  /*0320*/  UMOV UR4, 0x400 ;  /* 0x0000040000047882 */ /* 0x000fe40000000000 */
[----:B-1----:R-:W-:-:S06]  /*0330*/  ULEA UR4, UR5, UR4, 0x18 ;  /* 0x0000000405047291 */ /* 0x002fcc000f8ec0ff */
[----:B0-----:R-:W-:Y:S01]  /*0340*/  LEA R3, R0, UR4, 0x3 ;  /* 0x0000000400037c11 */ /* 0x001fe2000f8e18ff */
[----:B--2---:R-:W-:-:S08]  /*0350*/  DFMA R8, R14, R16, R8 ;  /* 0x000000100e08722b */ /* 0x004fd00000000008 */
[----:B---3--:R-:W-:-:S08]  /*0360*/  DFMA R8, R10, R24, R8 ;  /* 0x000000180a08722b */ /* 0x008fd00000000008 */
[----:B------:R-:W-:-:S08]  /*0370*/  DFMA R8, R26, R28, R8 ;  /* 0x0000001c1a08722b */ /* 0x000fd00000000008 */
[----:B-----5:R-:W-:-:S07]  /*0380*/  DADD R8, -R8, R18 ;  /* 0x0000000008087229 */ /* 0x020fce0000000112 */
[----:B------:R0:W-:Y:S04]  /*0390*/  STS.64 [R3], R8 ;  /* 0x0000000803007388 */ /* 0x0001e80000000a00 */
.L_x_48:
[----:B------:R-:W-:Y:S05]  /*03a0*/  BSYNC.RECONVERGENT B0 ;  /* 0x0000000000007941 */ /* 0x000fea0003800200 */
.L_x_47:
[----:B------:R-:W-:Y:S06]  /*03b0*/  BAR.SYNC.DEFER_BLOCKING 0x0 ;  /* 0x0000000000007b1d */ /* 0x000fec0000010000 */
[----:B------:R-:W-:Y:S05]  /*03c0*/  @P0 EXIT ;  /* 0x000000000000094d */ /* 0x000fea0003800000 */
[----:B------:R-:W1:Y:S01]  /*03d0*/  LDCU.64 UR4, c[0x0][0x3a0] ;  /* 0x00007400ff0477ac */ /* 0x000e620008000a00 */
[----:B------:R-:W-:Y:S01]  /*03e0*/  IADD3 R6, PT, PT, R13, R0, RZ ;  /* 0x000000000d067210 */ /* 0x000fe20007ffe0ff */
[----:B0-----:R-:W0:Y:S03]  /*03f0*/  LDC.64 R2, c[0x0][0x398] ;  /* 0x0000e600ff027b82 */ /* 0x001e260000000a00 */
[----:B-1----:R-:W-:-:S04]  /*0400*/  IADD3 R6, P0, PT, R6, UR4, RZ ;  /* 0x0000000406067c10 */ /* 0x002fc8000ff1e0ff */
[----:B------:R-:W-:-:S05]  /*0410*/  IADD3.X R7, PT, PT, RZ, UR5, RZ, P0, !PT ;  /* 0x00000005ff077c10 */ /* 0x000fca00087fe4ff */
[----:B------:R-:W2:Y:S01]  /*0420*/  LDG.E.U8 R6, desc[UR6][R6.64] ;  /* 0x0000000606067981 */ /* 0x000ea2000c1e1100 */
[----:B0-----:R-:W-:Y:S01]  /*0430*/  IMAD.WIDE.U32 R2, R13, 0x8, R2 ;  /* 0x000000080d027825 */ /* 0x001fe200078e0002 */
[----:B--2---:R-:W-:-:S13]  /*0440*/  ISETP.NE.AND P0, PT, R6, RZ, PT ;  /* 0x000000ff0600720c */ /* 0x004fda0003f05270 */
[----:B------:R-:W-:Y:S05]  /*0450*/  @P0 BRA `(.L_x_49) ;  /* 0x0000000000800947 */ /* 0x000fea0003800000 */
[----:B------:R-:W-:-:S05]  /*0460*/  IMAD.WIDE.U32 R28, R0, 0x8, R4 ;  /* 0x00000008001c7825 */ /* 0x000fca00078e0004 */
[----:B------:R-:W2:Y:S04]  /*0470*/  LDG.E.64 R14, desc[UR6][R28.64] ;  /* 0x000000061c0e7981 */ /* 0x000ea8000c1e1b00 */
[----:B------:R-:W3:Y:S04]  /*0480*/  LDG.E.64 R12, desc[UR6][R28.64+0x50] ;  /* 0x000050061c0c7981 */ /* 0x000ee8000c1e1b00 */
[----:B------:R-:W4:Y:S01]  /*0490*/  LDG.E.64 R26, desc[UR6][R28.64+0xa0] ;  /* 0x0000a0061c1a7981 */ /* 0x000f22000c1e1b00 */
[----:B------:R-:W0:Y:S03]  /*04a0*/  S2UR UR5, SR_CgaCtaId ;  /* 0x00000000000579c3 */ /* 0x000e260000008800 */
[----:B------:R-:W5:Y:S01]  /*04b0*/  LDG.E.64 R18, desc[UR6][R28.64+0xf0] ;  /* 0x0000f0061c127981 */ /* 0x000f62000c1e1b00 */
[----:B------:R-:W-:-:S03]  /*04c0*/  UMOV UR4, 0x400 ;  /* 0x0000040000047882 */ /* 0x000fc60000000000 */
[----:B------:R-:W5:Y:S04]  /*04d0*/  LDG.E.64 R16, desc[UR6][R28.64+0x140] ;  /* 0x000140061c107981 */ /* 0x000f68000c1e1b00 */
[----:B------:R-:W5:Y:S04]  /*04e0*/  LDG.E.64 R4, desc[UR6][R28.64+0x190] ;  /* 0x000190061c047981 */ /* 0x000f68000c1e1b00 */
[----:B------:R-:W5:Y:S04]  /*04f0*/  LDG.E.64 R6, desc[UR6][R28.64+0x1e0] ;  /* 0x0001e0061c067981 */ /* 0x000f68000c1e1b00 */
[----:B------:R-:W5:Y:S04]  /*0500*/  LDG.E.64 R20, desc[UR6][R28.64+0x230] ;  /* 0x000230061c147981 */ /* 0x000f68000c1e1b00 */
[----:B------:R-:W5:Y:S01]  /*0510*/  LDG.E.64 R24, desc[UR6][R28.64+0x280] ;  /* 0x000280061c187981 */ /* 0x000f62000c1e1b00 */
[----:B0-----:R-:W-:-:S03]  /*0520*/  ULEA UR4, UR5, UR4, 0x18 ;  /* 0x0000000405047291 */ /* 0x001fc6000f8ec0ff */
[----:B------:R-:W5:Y:S06]  /*0530*/  LDG.E.64 R22, desc[UR6][R28.64+0x2d0] ;  /* 0x0002d0061c167981 */ /* 0x000f6c000c1e1b00 */
[----:B------:R-:W2:Y:S01]  /*0540*/  LDS.128 R8, [UR4] ;  /* 0x00000004ff087984 */ /* 0x000ea20008000c00 */
[----:B------:R-:W-:Y:S01]  /*0550*/  IMAD.WIDE.U32 R2, R0, 0x8, R2 ;  /* 0x0000000800027825 */ /* 0x000fe200078e0002 */
[----:B--2---:R-:W-:-:S08]  /*0560*/  DFMA R8, R14, R8, RZ ;  /* 0x000000080e08722b */ /* 0x004fd000000000ff */
[----:B---3--:R-:W-:Y:S01]  /*0570*/  DFMA R8, R12, R10, R8 ;  /* 0x0000000a0c08722b */ /* 0x008fe20000000008 */
[----:B------:R-:W4:Y:S07]  /*0580*/  LDS.128 R12, [UR4+0x10] ;  /* 0x00001004ff0c7984 */ /* 0x000f2e0008000c00 */
[----:B----4-:R-:W-:Y:S02]  /*0590*/  DFMA R12, R26, R12, R8 ;  /* 0x0000000c1a0c722b */ /* 0x010fe40000000008 */
[----:B------:R-:W0:Y:S06]  /*05a0*/  LDS.128 R8, [UR4+0x20] ;  /* 0x00002004ff087984 */ /* 0x000e2c0008000c00 */
[----:B-----5:R-:W-:-:S02]  /*05b0*/  DFMA R18, R18, R14, R12 ;  /* 0x0000000e1212722b */ /* 0x020fc4000000000c */
[----:B------:R-:W1:Y:S06]  /*05c0*/  LDS.128 R12, [UR4+0x30] ;  /* 0x00003004ff0c7984 */ /* 0x000e6c0008000c00 */
[----:B0-----:R-:W-:Y:S02]  /*05d0*/  DFMA R8, R16, R8, R18 ;  /* 0x000000081008722b */ /* 0x001fe40000000012 */
[----:B------:R-:W0:Y:S06]  /*05e0*/  LDS.128 R16, [UR4+0x40] ;  /* 0x00004004ff107984 */ /* 0x000e2c0008000c00 */
[----:B------:R-:W-:-:S08]  /*05f0*/  DFMA R4, R4, R10, R8 ;  /* 0x0000000a0404722b */ /* 0x000fd00000000008 */
[----:B-1----:R-:W-:-:S08]  /*0600*/  DFMA R4, R6, R12, R4 ;  /* 0x0000000c0604722b */ /* 0x002fd00000000004 */
[----:B------:R-:W-:-:S08]  /*0610*/  DFMA R4, R20, R14, R4 ;  /* 0x0000000e1404722b */ /* 0x000fd00000000004 */
[----:B0-----:R-:W-:-:S08]  /*0620*/  DFMA R4, R24, R16, R4 ;  /* 0x000000101804722b */ /* 0x001fd00000000004 */
[----:B------:R-:W-:-:S07]  /*0630*/  DFMA R4, R22, R18, R4 ;  /* 0x000000121604722b */ /* 0x000fce0000000004 */
[----:B------:R-:W-:Y:S01]  /*0640*/  STG.E.64 desc[UR6][R2.64], R4 ;  /* 0x0000000402007986 */ /* 0x000fe2000c101b06 */
[----:B------:R-:W-:Y:S05]  /*0650*/  EXIT ;  /* 0x000000000000794d */ /* 0x000fea0003800000 */
.L_x_49:
[----:B------:R-:W-:Y:S01]  /*0660*/  IMAD.WIDE.U32 R4, R0, 0x8, R2 ;  /* 0x0000000800047825 */ /* 0x000fe200078e0002 */
[----:B------:R-:W-:Y:S02]  /*0670*/  MOV R2, 0xffffffff ;  /* 0xffffffff00027802 */ /* 0x000fe40000000f00 */
[----:B------:R-:W-:-:S05]  /*0680*/  MOV R3, 0xffefffff ;  /* 0xffefffff00037802 */ /* 0x000fca0000000f00 */
[----:B------:R-:W-:Y:S01]  /*0690*/  STG.E.64 desc[UR6][R4.64], R2 ;  /* 0x0000000204007986 */ /* 0x000fe2000c101b06 */
[----:B------:R-:W-:Y:S05]  /*06a0*/  EXIT ;  /* 0x000000000000794d */ /* 0x000fea0003800000 */
.L_x_50:
        /* <DEDUP_REMOVED lines=13> */
.L_x_58:


//--------------------- .nv.shared.reserved.0     --------------------------
	.section	.nv.shared.reserved.0,"aw",@nobits
	.weak		__nv_reservedSMEM_offset_0_alias
	.size		__nv_reservedSMEM_offset_0_alias, 0, 64
	.other		__nv_reservedSMEM_offset_0_alias,@"STO_CUDA_RESERVED_SHARED STV_DEFAULT"
__nv_reservedSMEM_offset_0_alias:
	.zero		0
	.zero		64


//--------------------- .nv.shared._Z18line_search_kernelPdPKdPbPKbid --------------------------
	.section	.nv.shared._Z18line_search_kernelPdPKdPbPKbid,"aw",@nobits
	.sectionflags	@""
	.align	8
.nv.shared._Z18line_search_kernelPdPKdPbPKbid:
	.zero		1032


//--------------------- .nv.shared._Z28build_reduced_systems_kernelPKdS0_PKbPdS3_PiS4_i --------------------------
	.section	.nv.shared._Z28build_reduced_systems_kernelPKdS0_PKbPdS3_PiS4_i,"aw",@nobits
	.sectionflags	@""
	.align	4
.nv.shared._Z28build_reduced_systems_kernelPKdS0_PKbPdS3_PiS4_i:
	.zero		1068


//--------------------- .nv.shared._Z20find_max_dual_kernelPKdPiPdPbid --------------------------
	.section	.nv.shared._Z20find_max_dual_kernelPKdPiPdPbid,"aw",@nobits
	.sectionflags	@""
	.align	8
.nv.shared._Z20find_max_dual_kernelPKdPiPdPbid:
	.zero		1032


//--------------------- .nv.shared._Z19compute_dual_kernelPKdS0_S0_PdPKbi --------------------------
	.section	.nv.shared._Z19compute_dual_kernelPKdS0_S0_PdPKbi,"aw",@nobits
	.sectionflags	@""
	.align	8
.nv.shared._Z19compute_dual_kernelPKdS0_S0_PdPKbi:
	.zero		1104


//--------------------- .nv.constant0._Z19map_solution_kernelPdPKdPKiS3_i --------------------------
	.section	.nv.constant0._Z19map_solution_kernelPdPKdPKiS3_i,"a",@progbits
	.sectionflags	@""
	.align	4
.nv.constant0._Z19map_solution_kernelPdPKdPKiS3_i:
	.zero		932


//--------------------- .nv.constant0._Z18line_search_kernelPdPKdPbPKbid --------------------------
	.section	.nv.constant0._Z18line_search_kernelPdPKdPbPKbid,"a",@progbits
	.sectionflags	@""
	.align	4
.nv.constant0._Z18line_search_kernelPdPKdPbPKbid:
	.zero		944


//--------------------- .nv.constant0._Z22check_negatives_kernelPKdPKbPbid --------------------------
	.section	.nv.constant0._Z22check_negatives_kernelPKdPKbPbid,"a",@progbits
	.sectionflags	@""
	.align	4
.nv.constant0._Z22check_negatives_kernelPKdPKbPbid:
	.zero		936


//--------------------- .nv.constant0._Z28build_reduced_systems_kernelPKdS0_PKbPdS3_PiS4_i --------------------------
	.section	.nv.constant0._Z28build_reduced_systems_kernelPKdS0_PKbPdS3_PiS4_i,"a",@progbits
	.sectionflags	@""
	.align	4
.nv.constant0._Z28build_reduced_systems_kernelPKdS0_PKbPdS3_PiS4_i:
	.zero		956


//--------------------- .nv.constant0._Z24add_to_active_set_kernelPbPKiPKbi --------------------------
	.section	.nv.constant0._Z24add_to_active_set_kernelPbPKiPKbi,"a",@progbits
	.sectionflags	@""
	.align	4
.nv.constant0._Z24add_to_active_set_kernelPbPKiPKbi:
	.zero		924


//--------------------- .nv.constant0._Z20find_max_dual_kernelPKdPiPdPbid --------------------------
	.section	.nv.constant0._Z20find_max_dual_kernelPKdPiPdPbid,"a",@progbits
	.sectionflags	@""
	.align	4
.nv.constant0._Z20find_max_dual_kernelPKdPiPdPbid:
	.zero		944


//--------------------- .nv.constant0._Z19compute_dual_kernelPKdS0_S0_PdPKbi --------------------------
	.section	.nv.constant0._Z19compute_dual_kernelPKdS0_S0_PdPKbi,"a",@progbits
	.sectionflags	@""
	.align	4
.nv.constant0._Z19compute_dual_kernelPKdS0_S0_PdPKbi:
	.zero		940


//--------------------- SYMBOLS --------------------------

	.type		.nv.reservedSmem.offset0,@object
	.size		.nv.reservedSmem.offset0,0x4
	.type		.nv.reservedSmem.cap,@object
	.size		.nv.reservedSmem.cap,0x4
